	.target	sm_103a

	.elftype	@"ET_EXEC"


//--------------------- .note.nv.tkinfo           --------------------------
	.section	.note.nv.tkinfo,"",@"SHT_NOTE"
	.sectionflags	@"SHF_NOTE_NV_TKINFO"
	.tkinfo
        /*0018*/ 	.word	0x00000002
        /*0030*/ 	.string	""
        /*0030*/ 	.string	"ptxas"
        /*0030*/ 	.string	"Cuda compilation tools, release 13.0, V13.0.88"
        /*0030*/ 	.string	"Build cuda_13.0.r13.0/compiler.36424714_0"
        /*0030*/ 	.string	"-arch sm_103a -m 64 "



//--------------------- .note.nv.cuinfo           --------------------------
	.section	.note.nv.cuinfo,"",@"SHT_NOTE"
	.sectionflags	@"SHF_NOTE_NV_CUINFO"
        /*0018*/ 	.short	0x0002
        /*001a*/ 	.short	0x0067
        /*001c*/ 	.short	0x0082
	.zero		2


//--------------------- .nv.info                  --------------------------
	.section	.nv.info,"",@"SHT_CUDA_INFO"
	.align	4


	//----- nvinfo : EIATTR_REGCOUNT
	.align		4
        /*0000*/ 	.byte	0x04, 0x2f
        /*0002*/ 	.short	(.L_12 - .L_11)
	.align		4
.L_11:
        /*0004*/ 	.word	index@(_ZN7cutlass13device_kernelIN5flash11enable_sm90INS1_16FlashAttnFwdSm90INS1_25CollectiveMainloopFwdSm90ILi2EN4cute5tupleIJNS5_1CILi1EEES8_S8_EEENS6_IJNS7_ILi128EEESA_NS7_ILi192EEEEEELi128ENS_6half_tEfNS_4arch4Sm90ELb1ELb0ELb1ELb1ELb0ELb1ELb0ELb1ELb1ELb0ELb0ELb0EEENS1_21CollectiveEpilogueFwdINS6_IJSA_SA_SA_EEES9_SD_SF_Li256ELb1ELb0ELb0ELb0EEENS1_36VarlenDynamicPersistentTileSchedulerILi128ELi128ELi256ELi32ELb0ELb0ELb1ELb1ELb1ELb1EEEEEEEEEvNT_6ParamsE)
        /*0008*/ 	.word	0x00000004


	//----- nvinfo : EIATTR_FRAME_SIZE
	.align		4
.L_12:
        /*000c*/ 	.byte	0x04, 0x11
        /*000e*/ 	.short	(.L_14 - .L_13)
	.align		4
.L_13:
        /*0010*/ 	.word	index@(_ZN7cutlass13device_kernelIN5flash11enable_sm90INS1_16FlashAttnFwdSm90INS1_25CollectiveMainloopFwdSm90ILi2EN4cute5tupleIJNS5_1CILi1EEES8_S8_EEENS6_IJNS7_ILi128EEESA_NS7_ILi192EEEEEELi128ENS_6half_tEfNS_4arch4Sm90ELb1ELb0ELb1ELb1ELb0ELb1ELb0ELb1ELb1ELb0ELb0ELb0EEENS1_21CollectiveEpilogueFwdINS6_IJSA_SA_SA_EEES9_SD_SF_Li256ELb1ELb0ELb0ELb0EEENS1_36VarlenDynamicPersistentTileSchedulerILi128ELi128ELi256ELi32ELb0ELb0ELb1ELb1ELb1ELb1EEEEEEEEEvNT_6ParamsE)
        /*0014*/ 	.word	0x00000000


	//----- nvinfo : EIATTR_REGCOUNT
	.align		4
.L_14:
        /*0018*/ 	.byte	0x04, 0x2f
        /*001a*/ 	.short	(.L_16 - .L_15)
	.align		4
.L_15:
        /*001c*/ 	.word	index@(_ZN7cutlass13device_kernelIN5flash11enable_sm90INS1_16FlashAttnFwdSm90INS1_25CollectiveMainloopFwdSm90ILi2EN4cute5tupleIJNS5_1CILi1EEES8_S8_EEENS6_IJNS7_ILi128EEESA_NS7_ILi192EEEEEELi128ENS_6half_tEfNS_4arch4Sm90ELb1ELb0ELb1ELb1ELb0ELb0ELb0ELb1ELb1ELb0ELb0ELb0EEENS1_21CollectiveEpilogueFwdINS6_IJSA_SA_SA_EEES9_SD_SF_Li256ELb1ELb0ELb0ELb0EEENS1_36VarlenDynamicPersistentTileSchedulerILi128ELi128ELi256ELi32ELb0ELb0ELb1ELb1ELb1ELb1EEEEEEEEEvNT_6ParamsE)
        /*0020*/ 	.word	0x00000004


	//----- nvinfo : EIATTR_FRAME_SIZE
	.align		4
.L_16:
        /*0024*/ 	.byte	0x04, 0x11
        /*0026*/ 	.short	(.L_18 - .L_17)
	.align		4
.L_17:
        /*0028*/ 	.word	index@(_ZN7cutlass13device_kernelIN5flash11enable_sm90INS1_16FlashAttnFwdSm90INS1_25CollectiveMainloopFwdSm90ILi2EN4cute5tupleIJNS5_1CILi1EEES8_S8_EEENS6_IJNS7_ILi128EEESA_NS7_ILi192EEEEEELi128ENS_6half_tEfNS_4arch4Sm90ELb1ELb0ELb1ELb1ELb0ELb0ELb0ELb1ELb1ELb0ELb0ELb0EEENS1_21CollectiveEpilogueFwdINS6_IJSA_SA_SA_EEES9_SD_SF_Li256ELb1ELb0ELb0ELb0EEENS1_36VarlenDynamicPersistentTileSchedulerILi128ELi128ELi256ELi32ELb0ELb0ELb1ELb1ELb1ELb1EEEEEEEEEvNT_6ParamsE)
        /*002c*/ 	.word	0x00000000


	//----- nvinfo : EIATTR_REGCOUNT
	.align		4
.L_18:
        /*0030*/ 	.byte	0x04, 0x2f
        /*0032*/ 	.short	(.L_20 - .L_19)
	.align		4
.L_19:
        /*0034*/ 	.word	index@(_ZN7cutlass13device_kernelIN5flash11enable_sm90INS1_16FlashAttnFwdSm90INS1_25CollectiveMainloopFwdSm90ILi2EN4cute5tupleIJNS5_1CILi1EEES8_S8_EEENS6_IJNS7_ILi128EEESA_NS7_ILi192EEEEEELi128ENS_6half_tEfNS_4arch4Sm90ELb1ELb0ELb1ELb0ELb0ELb0ELb0ELb1ELb1ELb0ELb0ELb0EEENS1_21CollectiveEpilogueFwdINS6_IJSA_SA_SA_EEES9_SD_SF_Li256ELb0ELb0ELb0ELb0EEENS1_30DynamicPersistentTileSchedulerILi256ELi32ELb0ELb0ELb1EEEEEEEEEvNT_6ParamsE)
        /*0038*/ 	.word	0x00000004


	//----- nvinfo : EIATTR_FRAME_SIZE
	.align		4
.L_20:
        /*003c*/ 	.byte	0x04, 0x11
        /*003e*/ 	.short	(.L_22 - .L_21)
	.align		4
.L_21:
        /*0040*/ 	.word	index@(_ZN7cutlass13device_kernelIN5flash11enable_sm90INS1_16FlashAttnFwdSm90INS1_25CollectiveMainloopFwdSm90ILi2EN4cute5tupleIJNS5_1CILi1EEES8_S8_EEENS6_IJNS7_ILi128EEESA_NS7_ILi192EEEEEELi128ENS_6half_tEfNS_4arch4Sm90ELb1ELb0ELb1ELb0ELb0ELb0ELb0ELb1ELb1ELb0ELb0ELb0EEENS1_21CollectiveEpilogueFwdINS6_IJSA_SA_SA_EEES9_SD_SF_Li256ELb0ELb0ELb0ELb0EEENS1_30DynamicPersistentTileSchedulerILi256ELi32ELb0ELb0ELb1EEEEEEEEEvNT_6ParamsE)
        /*0044*/ 	.word	0x00000000


	//----- nvinfo : EIATTR_REGCOUNT
	.align		4
.L_22:
        /*0048*/ 	.byte	0x04, 0x2f
        /*004a*/ 	.short	(.L_24 - .L_23)
	.align		4
.L_23:
        /*004c*/ 	.word	index@(_ZN7cutlass13device_kernelIN5flash11enable_sm90INS1_16FlashAttnFwdSm90INS1_25CollectiveMainloopFwdSm90ILi2EN4cute5tupleIJNS5_1CILi1EEES8_S8_EEENS6_IJNS7_ILi128EEENS7_ILi96EEENS7_ILi192EEEEEELi128ENS_6half_tEfNS_4arch4Sm90ELb0ELb1ELb1ELb1ELb0ELb1ELb0ELb1ELb1ELb0ELb0ELb0EEENS1_21CollectiveEpilogueFwdINS6_IJSA_SA_SB_EEES9_SE_SG_Li256ELb1ELb0ELb0ELb0EEENS1_36VarlenDynamicPersistentTileSchedulerILi128ELi96ELi256ELi32ELb0ELb0ELb1ELb1ELb0ELb1EEEEEEEEEvNT_6ParamsE)
        /*0050*/ 	.word	0x00000004


	//----- nvinfo : EIATTR_FRAME_SIZE
	.align		4
.L_24:
        /*0054*/ 	.byte	0x04, 0x11
        /*0056*/ 	.short	(.L_26 - .L_25)
	.align		4
.L_25:
        /*0058*/ 	.word	index@(_ZN7cutlass13device_kernelIN5flash11enable_sm90INS1_16FlashAttnFwdSm90INS1_25CollectiveMainloopFwdSm90ILi2EN4cute5tupleIJNS5_1CILi1EEES8_S8_EEENS6_IJNS7_ILi128EEENS7_ILi96EEENS7_ILi192EEEEEELi128ENS_6half_tEfNS_4arch4Sm90ELb0ELb1ELb1ELb1ELb0ELb1ELb0ELb1ELb1ELb0ELb0ELb0EEENS1_21CollectiveEpilogueFwdINS6_IJSA_SA_SB_EEES9_SE_SG_Li256ELb1ELb0ELb0ELb0EEENS1_36VarlenDynamicPersistentTileSchedulerILi128ELi96ELi256ELi32ELb0ELb0ELb1ELb1ELb0ELb1EEEEEEEEEvNT_6ParamsE)
        /*005c*/ 	.word	0x00000000


	//----- nvinfo : EIATTR_REGCOUNT
	.align		4
.L_26:
        /*0060*/ 	.byte	0x04, 0x2f
        /*0062*/ 	.short	(.L_28 - .L_27)
	.align		4
.L_27:
        /*0064*/ 	.word	index@(_ZN7cutlass13device_kernelIN5flash11enable_sm90INS1_16FlashAttnFwdSm90INS1_25CollectiveMainloopFwdSm90ILi2EN4cute5tupleIJNS5_1CILi1EEES8_S8_EEENS6_IJNS7_ILi128EEENS7_ILi96EEENS7_ILi192EEEEEELi128ENS_6half_tEfNS_4arch4Sm90ELb0ELb1ELb1ELb1ELb0ELb0ELb0ELb1ELb1ELb0ELb0ELb0EEENS1_21CollectiveEpilogueFwdINS6_IJSA_SA_SB_EEES9_SE_SG_Li256ELb1ELb0ELb0ELb0EEENS1_36VarlenDynamicPersistentTileSchedulerILi128ELi96ELi256ELi32ELb0ELb0ELb1ELb1ELb0ELb1EEEEEEEEEvNT_6ParamsE)
        /*0068*/ 	.word	0x00000004


	//----- nvinfo : EIATTR_FRAME_SIZE
	.align		4
.L_28:
        /*006c*/ 	.byte	0x04, 0x11
        /*006e*/ 	.short	(.L_30 - .L_29)
	.align		4
.L_29:
        /*0070*/ 	.word	index@(_ZN7cutlass13device_kernelIN5flash11enable_sm90INS1_16FlashAttnFwdSm90INS1_25CollectiveMainloopFwdSm90ILi2EN4cute5tupleIJNS5_1CILi1EEES8_S8_EEENS6_IJNS7_ILi128EEENS7_ILi96EEENS7_ILi192EEEEEELi128ENS_6half_tEfNS_4arch4Sm90ELb0ELb1ELb1ELb1ELb0ELb0ELb0ELb1ELb1ELb0ELb0ELb0EEENS1_21CollectiveEpilogueFwdINS6_IJSA_SA_SB_EEES9_SE_SG_Li256ELb1ELb0ELb0ELb0EEENS1_36VarlenDynamicPersistentTileSchedulerILi128ELi96ELi256ELi32ELb0ELb0ELb1ELb1ELb0ELb1EEEEEEEEEvNT_6ParamsE)
        /*0074*/ 	.word	0x00000000


	//----- nvinfo : EIATTR_REGCOUNT
	.align		4
.L_30:
        /*0078*/ 	.byte	0x04, 0x2f
        /*007a*/ 	.short	(.L_32 - .L_31)
	.align		4
.L_31:
        /*007c*/ 	.word	index@(_ZN7cutlass13device_kernelIN5flash11enable_sm90INS1_16FlashAttnFwdSm90INS1_25CollectiveMainloopFwdSm90ILi2EN4cute5tupleIJNS5_1CILi1EEES8_S8_EEENS6_IJNS7_ILi128EEENS7_ILi96EEENS7_ILi192EEEEEELi128ENS_6half_tEfNS_4arch4Sm90ELb0ELb1ELb1ELb0ELb0ELb0ELb0ELb1ELb1ELb0ELb0ELb0EEENS1_21CollectiveEpilogueFwdINS6_IJSA_SA_SB_EEES9_SE_SG_Li256ELb0ELb0ELb0ELb0EEENS1_30DynamicPersistentTileSchedulerILi256ELi32ELb0ELb0ELb1EEEEEEEEEvNT_6ParamsE)
        /*0080*/ 	.word	0x00000004


	//----- nvinfo : EIATTR_FRAME_SIZE
	.align		4
.L_32:
        /*0084*/ 	.byte	0x04, 0x11
        /*0086*/ 	.short	(.L_34 - .L_33)
	.align		4
.L_33:
        /*0088*/ 	.word	index@(_ZN7cutlass13device_kernelIN5flash11enable_sm90INS1_16FlashAttnFwdSm90INS1_25CollectiveMainloopFwdSm90ILi2EN4cute5tupleIJNS5_1CILi1EEES8_S8_EEENS6_IJNS7_ILi128EEENS7_ILi96EEENS7_ILi192EEEEEELi128ENS_6half_tEfNS_4arch4Sm90ELb0ELb1ELb1ELb0ELb0ELb0ELb0ELb1ELb1ELb0ELb0ELb0EEENS1_21CollectiveEpilogueFwdINS6_IJSA_SA_SB_EEES9_SE_SG_Li256ELb0ELb0ELb0ELb0EEENS1_30DynamicPersistentTileSchedulerILi256ELi32ELb0ELb0ELb1EEEEEEEEEvNT_6ParamsE)
        /*008c*/ 	.word	0x00000000


	//----- nvinfo : EIATTR_REGCOUNT
	.align		4
.L_34:
        /*0090*/ 	.byte	0x04, 0x2f
        /*0092*/ 	.short	(.L_36 - .L_35)
	.align		4
.L_35:
        /*0094*/ 	.word	index@(_ZN7cutlass13device_kernelIN5flash11enable_sm90INS1_16FlashAttnFwdSm90INS1_25CollectiveMainloopFwdSm90ILi2EN4cute5tupleIJNS5_1CILi1EEES8_S8_EEENS6_IJNS7_ILi128EEESA_NS7_ILi192EEEEEELi128ENS_6half_tEfNS_4arch4Sm90ELb0ELb0ELb1ELb1ELb0ELb1ELb0ELb1ELb1ELb0ELb0ELb0EEENS1_21CollectiveEpilogueFwdINS6_IJSA_SA_SA_EEES9_SD_SF_Li256ELb1ELb0ELb0ELb0EEENS1_36VarlenDynamicPersistentTileSchedulerILi128ELi128ELi256ELi32ELb0ELb0ELb1ELb0ELb1ELb1EEEEEEEEEvNT_6ParamsE)
        /*0098*/ 	.word	0x00000004


	//----- nvinfo : EIATTR_FRAME_SIZE
	.align		4
.L_36:
        /*009c*/ 	.byte	0x04, 0x11
        /*009e*/ 	.short	(.L_38 - .L_37)
	.align		4
.L_37:
        /*00a0*/ 	.word	index@(_ZN7cutlass13device_kernelIN5flash11enable_sm90INS1_16FlashAttnFwdSm90INS1_25CollectiveMainloopFwdSm90ILi2EN4cute5tupleIJNS5_1CILi1EEES8_S8_EEENS6_IJNS7_ILi128EEESA_NS7_ILi192EEEEEELi128ENS_6half_tEfNS_4arch4Sm90ELb0ELb0ELb1ELb1ELb0ELb1ELb0ELb1ELb1ELb0ELb0ELb0EEENS1_21CollectiveEpilogueFwdINS6_IJSA_SA_SA_EEES9_SD_SF_Li256ELb1ELb0ELb0ELb0EEENS1_36VarlenDynamicPersistentTileSchedulerILi128ELi128ELi256ELi32ELb0ELb0ELb1ELb0ELb1ELb1EEEEEEEEEvNT_6ParamsE)
        /*00a4*/ 	.word	0x00000000


	//----- nvinfo : EIATTR_REGCOUNT
	.align		4
.L_38:
        /*00a8*/ 	.byte	0x04, 0x2f
        /*00aa*/ 	.short	(.L_40 - .L_39)
	.align		4
.L_39:
        /*00ac*/ 	.word	index@(_ZN7cutlass13device_kernelIN5flash11enable_sm90INS1_16FlashAttnFwdSm90INS1_25CollectiveMainloopFwdSm90ILi2EN4cute5tupleIJNS5_1CILi1EEES8_S8_EEENS6_IJNS7_ILi128EEESA_NS7_ILi192EEEEEELi128ENS_6half_tEfNS_4arch4Sm90ELb0ELb0ELb1ELb1ELb0ELb0ELb0ELb1ELb1ELb0ELb0ELb0EEENS1_21CollectiveEpilogueFwdINS6_IJSA_SA_SA_EEES9_SD_SF_Li256ELb1ELb0ELb0ELb0EEENS1_36VarlenDynamicPersistentTileSchedulerILi128ELi128ELi256ELi32ELb0ELb0ELb1ELb0ELb1ELb1EEEEEEEEEvNT_6ParamsE)
        /*00b0*/ 	.word	0x00000004


	//----- nvinfo : EIATTR_FRAME_SIZE
	.align		4
.L_40:
        /*00b4*/ 	.byte	0x04, 0x11
        /*00b6*/ 	.short	(.L_42 - .L_41)
	.align		4
.L_41:
        /*00b8*/ 	.word	index@(_ZN7cutlass13device_kernelIN5flash11enable_sm90INS1_16FlashAttnFwdSm90INS1_25CollectiveMainloopFwdSm90ILi2EN4cute5tupleIJNS5_1CILi1EEES8_S8_EEENS6_IJNS7_ILi128EEESA_NS7_ILi192EEEEEELi128ENS_6half_tEfNS_4arch4Sm90ELb0ELb0ELb1ELb1ELb0ELb0ELb0ELb1ELb1ELb0ELb0ELb0EEENS1_21CollectiveEpilogueFwdINS6_IJSA_SA_SA_EEES9_SD_SF_Li256ELb1ELb0ELb0ELb0EEENS1_36VarlenDynamicPersistentTileSchedulerILi128ELi128ELi256ELi32ELb0ELb0ELb1ELb0ELb1ELb1EEEEEEEEEvNT_6ParamsE)
        /*00bc*/ 	.word	0x00000000


	//----- nvinfo : EIATTR_REGCOUNT
	.align		4
.L_42:
        /*00c0*/ 	.byte	0x04, 0x2f
        /*00c2*/ 	.short	(.L_44 - .L_43)
	.align		4
.L_43:
        /*00c4*/ 	.word	index@(_ZN7cutlass13device_kernelIN5flash11enable_sm90INS1_16FlashAttnFwdSm90INS1_25CollectiveMainloopFwdSm90ILi2EN4cute5tupleIJNS5_1CILi2EEENS7_ILi1EEES9_EEENS6_IJNS7_ILi128EEESB_NS7_ILi192EEEEEELi128ENS_6half_tEfNS_4arch4Sm90ELb0ELb0ELb1ELb0ELb0ELb0ELb0ELb1ELb1ELb0ELb0ELb0EEENS1_21CollectiveEpilogueFwdINS6_IJSB_SB_SB_EEESA_SE_SG_Li256ELb0ELb0ELb0ELb0EEENS1_29StaticPersistentTileSchedulerILb0EEEEEEEEEvNT_6ParamsE)
        /*00c8*/ 	.word	0x00000004


	//----- nvinfo : EIATTR_FRAME_SIZE
	.align		4
.L_44:
        /*00cc*/ 	.byte	0x04, 0x11
        /*00ce*/ 	.short	(.L_46 - .L_45)
	.align		4
.L_45:
        /*00d0*/ 	.word	index@(_ZN7cutlass13device_kernelIN5flash11enable_sm90INS1_16FlashAttnFwdSm90INS1_25CollectiveMainloopFwdSm90ILi2EN4cute5tupleIJNS5_1CILi2EEENS7_ILi1EEES9_EEENS6_IJNS7_ILi128EEESB_NS7_ILi192EEEEEELi128ENS_6half_tEfNS_4arch4Sm90ELb0ELb0ELb1ELb0ELb0ELb0ELb0ELb1ELb1ELb0ELb0ELb0EEENS1_21CollectiveEpilogueFwdINS6_IJSB_SB_SB_EEESA_SE_SG_Li256ELb0ELb0ELb0ELb0EEENS1_29StaticPersistentTileSchedulerILb0EEEEEEEEEvNT_6ParamsE)
        /*00d4*/ 	.word	0x00000000


	//----- nvinfo : EIATTR_REGCOUNT
	.align		4
.L_46:
        /*00d8*/ 	.byte	0x04, 0x2f
        /*00da*/ 	.short	(.L_48 - .L_47)
	.align		4
.L_47:
        /*00dc*/ 	.word	index@(_ZN7cutlass13device_kernelIN5flash11enable_sm90INS1_16FlashAttnFwdSm90INS1_25CollectiveMainloopFwdSm90ILi2EN4cute5tupleIJNS5_1CILi1EEES8_S8_EEENS6_IJNS7_ILi128EEESA_NS7_ILi192EEEEEELi128ENS_6half_tEfNS_4arch4Sm90ELb0ELb0ELb1ELb0ELb0ELb0ELb0ELb1ELb1ELb0ELb0ELb0EEENS1_21CollectiveEpilogueFwdINS6_IJSA_SA_SA_EEES9_SD_SF_Li256ELb0ELb0ELb0ELb0EEENS1_29StaticPersistentTileSchedulerILb0EEEEEEEEEvNT_6ParamsE)
        /*00e0*/ 	.word	0x00000004


	//----- nvinfo : EIATTR_FRAME_SIZE
	.align		4
.L_48:
        /*00e4*/ 	.byte	0x04, 0x11
        /*00e6*/ 	.short	(.L_50 - .L_49)
	.align		4
.L_49:
        /*00e8*/ 	.word	index@(_ZN7cutlass13device_kernelIN5flash11enable_sm90INS1_16FlashAttnFwdSm90INS1_25CollectiveMainloopFwdSm90ILi2EN4cute5tupleIJNS5_1CILi1EEES8_S8_EEENS6_IJNS7_ILi128EEESA_NS7_ILi192EEEEEELi128ENS_6half_tEfNS_4arch4Sm90ELb0ELb0ELb1ELb0ELb0ELb0ELb0ELb1ELb1ELb0ELb0ELb0EEENS1_21CollectiveEpilogueFwdINS6_IJSA_SA_SA_EEES9_SD_SF_Li256ELb0ELb0ELb0ELb0EEENS1_29StaticPersistentTileSchedulerILb0EEEEEEEEEvNT_6ParamsE)
        /*00ec*/ 	.word	0x00000000


	//----- nvinfo : EIATTR_MIN_STACK_SIZE
	.align		4
.L_50:
        /*00f0*/ 	.byte	0x04, 0x12
        /*00f2*/ 	.short	(.L_52 - .L_51)
	.align		4
.L_51:
        /*00f4*/ 	.word	index@(_ZN7cutlass13device_kernelIN5flash11enable_sm90INS1_16FlashAttnFwdSm90INS1_25CollectiveMainloopFwdSm90ILi2EN4cute5tupleIJNS5_1CILi1EEES8_S8_EEENS6_IJNS7_ILi128EEESA_NS7_ILi192EEEEEELi128ENS_6half_tEfNS_4arch4Sm90ELb0ELb0ELb1ELb0ELb0ELb0ELb0ELb1ELb1ELb0ELb0ELb0EEENS1_21CollectiveEpilogueFwdINS6_IJSA_SA_SA_EEES9_SD_SF_Li256ELb0ELb0ELb0ELb0EEENS1_29StaticPersistentTileSchedulerILb0EEEEEEEEEvNT_6ParamsE)
        /*00f8*/ 	.word	0x00000000


	//----- nvinfo : EIATTR_MIN_STACK_SIZE
	.align		4
.L_52:
        /*00fc*/ 	.byte	0x04, 0x12
        /*00fe*/ 	.short	(.L_54 - .L_53)
	.align		4
.L_53:
        /*0100*/ 	.word	index@(_ZN7cutlass13device_kernelIN5flash11enable_sm90INS1_16FlashAttnFwdSm90INS1_25CollectiveMainloopFwdSm90ILi2EN4cute5tupleIJNS5_1CILi2EEENS7_ILi1EEES9_EEENS6_IJNS7_ILi128EEESB_NS7_ILi192EEEEEELi128ENS_6half_tEfNS_4arch4Sm90ELb0ELb0ELb1ELb0ELb0ELb0ELb0ELb1ELb1ELb0ELb0ELb0EEENS1_21CollectiveEpilogueFwdINS6_IJSB_SB_SB_EEESA_SE_SG_Li256ELb0ELb0ELb0ELb0EEENS1_29StaticPersistentTileSchedulerILb0EEEEEEEEEvNT_6ParamsE)
        /*0104*/ 	.word	0x00000000


	//----- nvinfo : EIATTR_MIN_STACK_SIZE
	.align		4
.L_54:
        /*0108*/ 	.byte	0x04, 0x12
        /*010a*/ 	.short	(.L_56 - .L_55)
	.align		4
.L_55:
        /*010c*/ 	.word	index@(_ZN7cutlass13device_kernelIN5flash11enable_sm90INS1_16FlashAttnFwdSm90INS1_25CollectiveMainloopFwdSm90ILi2EN4cute5tupleIJNS5_1CILi1EEES8_S8_EEENS6_IJNS7_ILi128EEESA_NS7_ILi192EEEEEELi128ENS_6half_tEfNS_4arch4Sm90ELb0ELb0ELb1ELb1ELb0ELb0ELb0ELb1ELb1ELb0ELb0ELb0EEENS1_21CollectiveEpilogueFwdINS6_IJSA_SA_SA_EEES9_SD_SF_Li256ELb1ELb0ELb0ELb0EEENS1_36VarlenDynamicPersistentTileSchedulerILi128ELi128ELi256ELi32ELb0ELb0ELb1ELb0ELb1ELb1EEEEEEEEEvNT_6ParamsE)
        /*0110*/ 	.word	0x00000000


	//----- nvinfo : EIATTR_MIN_STACK_SIZE
	.align		4
.L_56:
        /*0114*/ 	.byte	0x04, 0x12
        /*0116*/ 	.short	(.L_58 - .L_57)
	.align		4
.L_57:
        /*0118*/ 	.word	index@(_ZN7cutlass13device_kernelIN5flash11enable_sm90INS1_16FlashAttnFwdSm90INS1_25CollectiveMainloopFwdSm90ILi2EN4cute5tupleIJNS5_1CILi1EEES8_S8_EEENS6_IJNS7_ILi128EEESA_NS7_ILi192EEEEEELi128ENS_6half_tEfNS_4arch4Sm90ELb0ELb0ELb1ELb1ELb0ELb1ELb0ELb1ELb1ELb0ELb0ELb0EEENS1_21CollectiveEpilogueFwdINS6_IJSA_SA_SA_EEES9_SD_SF_Li256ELb1ELb0ELb0ELb0EEENS1_36VarlenDynamicPersistentTileSchedulerILi128ELi128ELi256ELi32ELb0ELb0ELb1ELb0ELb1ELb1EEEEEEEEEvNT_6ParamsE)
        /*011c*/ 	.word	0x00000000


	//----- nvinfo : EIATTR_MIN_STACK_SIZE
	.align		4
.L_58:
        /*0120*/ 	.byte	0x04, 0x12
        /*0122*/ 	.short	(.L_60 - .L_59)
	.align		4
.L_59:
        /*0124*/ 	.word	index@(_ZN7cutlass13device_kernelIN5flash11enable_sm90INS1_16FlashAttnFwdSm90INS1_25CollectiveMainloopFwdSm90ILi2EN4cute5tupleIJNS5_1CILi1EEES8_S8_EEENS6_IJNS7_ILi128EEENS7_ILi96EEENS7_ILi192EEEEEELi128ENS_6half_tEfNS_4arch4Sm90ELb0ELb1ELb1ELb0ELb0ELb0ELb0ELb1ELb1ELb0ELb0ELb0EEENS1_21CollectiveEpilogueFwdINS6_IJSA_SA_SB_EEES9_SE_SG_Li256ELb0ELb0ELb0ELb0EEENS1_30DynamicPersistentTileSchedulerILi256ELi32ELb0ELb0ELb1EEEEEEEEEvNT_6ParamsE)
        /*0128*/ 	.word	0x00000000


	//----- nvinfo : EIATTR_MIN_STACK_SIZE
	.align		4
.L_60:
        /*012c*/ 	.byte	0x04, 0x12
        /*012e*/ 	.short	(.L_62 - .L_61)
	.align		4
.L_61:
        /*0130*/ 	.word	index@(_ZN7cutlass13device_kernelIN5flash11enable_sm90INS1_16FlashAttnFwdSm90INS1_25CollectiveMainloopFwdSm90ILi2EN4cute5tupleIJNS5_1CILi1EEES8_S8_EEENS6_IJNS7_ILi128EEENS7_ILi96EEENS7_ILi192EEEEEELi128ENS_6half_tEfNS_4arch4Sm90ELb0ELb1ELb1ELb1ELb0ELb0ELb0ELb1ELb1ELb0ELb0ELb0EEENS1_21CollectiveEpilogueFwdINS6_IJSA_SA_SB_EEES9_SE_SG_Li256ELb1ELb0ELb0ELb0EEENS1_36VarlenDynamicPersistentTileSchedulerILi128ELi96ELi256ELi32ELb0ELb0ELb1ELb1ELb0ELb1EEEEEEEEEvNT_6ParamsE)
        /*0134*/ 	.word	0x00000000


	//----- nvinfo : EIATTR_MIN_STACK_SIZE
	.align		4
.L_62:
        /*0138*/ 	.byte	0x04, 0x12
        /*013a*/ 	.short	(.L_64 - .L_63)
	.align		4
.L_63:
        /*013c*/ 	.word	index@(_ZN7cutlass13device_kernelIN5flash11enable_sm90INS1_16FlashAttnFwdSm90INS1_25CollectiveMainloopFwdSm90ILi2EN4cute5tupleIJNS5_1CILi1EEES8_S8_EEENS6_IJNS7_ILi128EEENS7_ILi96EEENS7_ILi192EEEEEELi128ENS_6half_tEfNS_4arch4Sm90ELb0ELb1ELb1ELb1ELb0ELb1ELb0ELb1ELb1ELb0ELb0ELb0EEENS1_21CollectiveEpilogueFwdINS6_IJSA_SA_SB_EEES9_SE_SG_Li256ELb1ELb0ELb0ELb0EEENS1_36VarlenDynamicPersistentTileSchedulerILi128ELi96ELi256ELi32ELb0ELb0ELb1ELb1ELb0ELb1EEEEEEEEEvNT_6ParamsE)
        /*0140*/ 	.word	0x00000000


	//----- nvinfo : EIATTR_MIN_STACK_SIZE
	.align		4
.L_64:
        /*0144*/ 	.byte	0x04, 0x12
        /*0146*/ 	.short	(.L_66 - .L_65)
	.align		4
.L_65:
        /*0148*/ 	.word	index@(_ZN7cutlass13device_kernelIN5flash11enable_sm90INS1_16FlashAttnFwdSm90INS1_25CollectiveMainloopFwdSm90ILi2EN4cute5tupleIJNS5_1CILi1EEES8_S8_EEENS6_IJNS7_ILi128EEESA_NS7_ILi192EEEEEELi128ENS_6half_tEfNS_4arch4Sm90ELb1ELb0ELb1ELb0ELb0ELb0ELb0ELb1ELb1ELb0ELb0ELb0EEENS1_21CollectiveEpilogueFwdINS6_IJSA_SA_SA_EEES9_SD_SF_Li256ELb0ELb0ELb0ELb0EEENS1_30DynamicPersistentTileSchedulerILi256ELi32ELb0ELb0ELb1EEEEEEEEEvNT_6ParamsE)
        /*014c*/ 	.word	0x00000000


	//----- nvinfo : EIATTR_MIN_STACK_SIZE
	.align		4
.L_66:
        /*0150*/ 	.byte	0x04, 0x12
        /*0152*/ 	.short	(.L_68 - .L_67)
	.align		4
.L_67:
        /*0154*/ 	.word	index@(_ZN7cutlass13device_kernelIN5flash11enable_sm90INS1_16FlashAttnFwdSm90INS1_25CollectiveMainloopFwdSm90ILi2EN4cute5tupleIJNS5_1CILi1EEES8_S8_EEENS6_IJNS7_ILi128EEESA_NS7_ILi192EEEEEELi128ENS_6half_tEfNS_4arch4Sm90ELb1ELb0ELb1ELb1ELb0ELb0ELb0ELb1ELb1ELb0ELb0ELb0EEENS1_21CollectiveEpilogueFwdINS6_IJSA_SA_SA_EEES9_SD_SF_Li256ELb1ELb0ELb0ELb0EEENS1_36VarlenDynamicPersistentTileSchedulerILi128ELi128ELi256ELi32ELb0ELb0ELb1ELb1ELb1ELb1EEEEEEEEEvNT_6ParamsE)
        /*0158*/ 	.word	0x00000000


	//----- nvinfo : EIATTR_MIN_STACK_SIZE
	.align		4
.L_68:
        /*015c*/ 	.byte	0x04, 0x12
        /*015e*/ 	.short	(.L_70 - .L_69)
	.align		4
.L_69:
        /*0160*/ 	.word	index@(_ZN7cutlass13device_kernelIN5flash11enable_sm90INS1_16FlashAttnFwdSm90INS1_25CollectiveMainloopFwdSm90ILi2EN4cute5tupleIJNS5_1CILi1EEES8_S8_EEENS6_IJNS7_ILi128EEESA_NS7_ILi192EEEEEELi128ENS_6half_tEfNS_4arch4Sm90ELb1ELb0ELb1ELb1ELb0ELb1ELb0ELb1ELb1ELb0ELb0ELb0EEENS1_21CollectiveEpilogueFwdINS6_IJSA_SA_SA_EEES9_SD_SF_Li256ELb1ELb0ELb0ELb0EEENS1_36VarlenDynamicPersistentTileSchedulerILi128ELi128ELi256ELi32ELb0ELb0ELb1ELb1ELb1ELb1EEEEEEEEEvNT_6ParamsE)
        /*0164*/ 	.word	0x00000000
.L_70:


//--------------------- .nv.compat                --------------------------
	.section	.nv.compat,"",@"SHT_CUDA_COMPAT_INFO"
	.align	4
        /*0000*/ 	.byte	0x02, 0x09, 0x01, 0x00, 0x02, 0x02, 0x01, 0x00, 0x02, 0x05, 0x05, 0x00, 0x03, 0x07, 0x01, 0x01
        /*0010*/ 	.byte	0x02, 0x03, 0x00, 0x00, 0x02, 0x06, 0x01, 0x00, 0x04, 0x0b, 0x08, 0x00, 0x00, 0x00, 0x00, 0x00
        /*0020*/ 	.byte	0x00, 0x00, 0x00, 0x00


//--------------------- .nv.info._ZN7cutlass13device_kernelIN5flash11enable_sm90INS1_16FlashAttnFwdSm90INS1_25CollectiveMainloopFwdSm90ILi2EN4cute5tupleIJNS5_1CILi1EEES8_S8_EEENS6_IJNS7_ILi128EEESA_NS7_ILi192EEEEEELi128ENS_6half_tEfNS_4arch4Sm90ELb0ELb0ELb1ELb0ELb0ELb0ELb0ELb1ELb1ELb0ELb0ELb0EEENS1_21CollectiveEpilogueFwdINS6_IJSA_SA_SA_EEES9_SD_SF_Li256ELb0ELb0ELb0ELb0EEENS1_29StaticPersistentTileSchedulerILb0EEEEEEEEEvNT_6ParamsE --------------------------
	.section	.nv.info._ZN7cutlass13device_kernelIN5flash11enable_sm90INS1_16FlashAttnFwdSm90INS1_25CollectiveMainloopFwdSm90ILi2EN4cute5tupleIJNS5_1CILi1EEES8_S8_EEENS6_IJNS7_ILi128EEESA_NS7_ILi192EEEEEELi128ENS_6half_tEfNS_4arch4Sm90ELb0ELb0ELb1ELb0ELb0ELb0ELb0ELb1ELb1ELb0ELb0ELb0EEENS1_21CollectiveEpilogueFwdINS6_IJSA_SA_SA_EEES9_SD_SF_Li256ELb0ELb0ELb0ELb0EEENS1_29StaticPersistentTileSchedulerILb0EEEEEEEEEvNT_6ParamsE,"",@"SHT_CUDA_INFO"
	.sectionflags	@""
	.align	4


	//----- nvinfo : EIATTR_CUDA_API_VERSION
	.align		4
        /*0000*/ 	.byte	0x04, 0x37
        /*0002*/ 	.short	(.L_72 - .L_71)
.L_71:
        /*0004*/ 	.word	0x00000082


	//----- nvinfo : EIATTR_KPARAM_INFO
	.align		4
.L_72:
        /*0008*/ 	.byte	0x04, 0x17
        /*000a*/ 	.short	(.L_74 - .L_73)
.L_73:
        /*000c*/ 	.word	0x00000000
        /*0010*/ 	.short	0x0000
        /*0012*/ 	.short	0x0000
        /*0014*/ 	.byte	0x00, 0xf0, 0x01, 0x2e


	//----- nvinfo : EIATTR_SPARSE_MMA_MASK
	.align		4
.L_74:
        /*0018*/ 	.byte	0x03, 0x50
        /*001a*/ 	.short	0x0000


	//----- nvinfo : EIATTR_MAXREG_COUNT
	.align		4
        /*001c*/ 	.byte	0x03, 0x1b
        /*001e*/ 	.short	0x00a8


	//----- nvinfo : EIATTR_MERCURY_ISA_VERSION
	.align		4
        /*0020*/ 	.byte	0x03, 0x5f
        /*0022*/ 	.short	0x0101


	//----- nvinfo : EIATTR_VRC_CTA_INIT_COUNT
	.align		4
        /*0024*/ 	.byte	0x02, 0x4a
	.zero		1
	.zero		1


	//----- nvinfo : EIATTR_EXIT_INSTR_OFFSETS
	.align		4
        /*0028*/ 	.byte	0x04, 0x1c
        /*002a*/ 	.short	(.L_76 - .L_75)


	//   ....[0]....
.L_75:
        /*002c*/ 	.word	0x00000010


	//----- nvinfo : EIATTR_MAX_THREADS
	.align		4
.L_76:
        /*0030*/ 	.byte	0x04, 0x05
        /*0032*/ 	.short	(.L_78 - .L_77)
.L_77:
        /*0034*/ 	.word	0x00000180
        /*0038*/ 	.word	0x00000001
        /*003c*/ 	.word	0x00000001


	//----- nvinfo : EIATTR_CBANK_PARAM_SIZE
	.align		4
.L_78:
        /*0040*/ 	.byte	0x03, 0x19
        /*0042*/ 	.short	0x0b80


	//----- nvinfo : EIATTR_PARAM_CBANK
	.align		4
        /*0044*/ 	.byte	0x04, 0x0a
        /*0046*/ 	.short	(.L_80 - .L_79)
	.align		4
.L_79:
        /*0048*/ 	.word	index@(.nv.constant0._ZN7cutlass13device_kernelIN5flash11enable_sm90INS1_16FlashAttnFwdSm90INS1_25CollectiveMainloopFwdSm90ILi2EN4cute5tupleIJNS5_1CILi1EEES8_S8_EEENS6_IJNS7_ILi128EEESA_NS7_ILi192EEEEEELi128ENS_6half_tEfNS_4arch4Sm90ELb0ELb0ELb1ELb0ELb0ELb0ELb0ELb1ELb1ELb0ELb0ELb0EEENS1_21CollectiveEpilogueFwdINS6_IJSA_SA_SA_EEES9_SD_SF_Li256ELb0ELb0ELb0ELb0EEENS1_29StaticPersistentTileSchedulerILb0EEEEEEEEEvNT_6ParamsE)
        /*004c*/ 	.short	0x0380
        /*004e*/ 	.short	0x0b80


	//----- nvinfo : EIATTR_SW_WAR
	.align		4
.L_80:
        /*0050*/ 	.byte	0x04, 0x36
        /*0052*/ 	.short	(.L_82 - .L_81)
.L_81:
        /*0054*/ 	.word	0x00000008
.L_82:


//--------------------- .nv.info._ZN7cutlass13device_kernelIN5flash11enable_sm90INS1_16FlashAttnFwdSm90INS1_25CollectiveMainloopFwdSm90ILi2EN4cute5tupleIJNS5_1CILi2EEENS7_ILi1EEES9_EEENS6_IJNS7_ILi128EEESB_NS7_ILi192EEEEEELi128ENS_6half_tEfNS_4arch4Sm90ELb0ELb0ELb1ELb0ELb0ELb0ELb0ELb1ELb1ELb0ELb0ELb0EEENS1_21CollectiveEpilogueFwdINS6_IJSB_SB_SB_EEESA_SE_SG_Li256ELb0ELb0ELb0ELb0EEENS1_29StaticPersistentTileSchedulerILb0EEEEEEEEEvNT_6ParamsE --------------------------
	.section	.nv.info._ZN7cutlass13device_kernelIN5flash11enable_sm90INS1_16FlashAttnFwdSm90INS1_25CollectiveMainloopFwdSm90ILi2EN4cute5tupleIJNS5_1CILi2EEENS7_ILi1EEES9_EEENS6_IJNS7_ILi128EEESB_NS7_ILi192EEEEEELi128ENS_6half_tEfNS_4arch4Sm90ELb0ELb0ELb1ELb0ELb0ELb0ELb0ELb1ELb1ELb0ELb0ELb0EEENS1_21CollectiveEpilogueFwdINS6_IJSB_SB_SB_EEESA_SE_SG_Li256ELb0ELb0ELb0ELb0EEENS1_29StaticPersistentTileSchedulerILb0EEEEEEEEEvNT_6ParamsE,"",@"SHT_CUDA_INFO"
	.sectionflags	@""
	.align	4


	//----- nvinfo : EIATTR_CUDA_API_VERSION
	.align		4
        /*0000*/ 	.byte	0x04, 0x37
        /*0002*/ 	.short	(.L_84 - .L_83)
.L_83:
        /*0004*/ 	.word	0x00000082


	//----- nvinfo : EIATTR_KPARAM_INFO
	.align		4
.L_84:
        /*0008*/ 	.byte	0x04, 0x17
        /*000a*/ 	.short	(.L_86 - .L_85)
.L_85:
        /*000c*/ 	.word	0x00000000
        /*0010*/ 	.short	0x0000
        /*0012*/ 	.short	0x0000
        /*0014*/ 	.byte	0x00, 0xf0, 0x01, 0x2e


	//----- nvinfo : EIATTR_SPARSE_MMA_MASK
	.align		4
.L_86:
        /*0018*/ 	.byte	0x03, 0x50
        /*001a*/ 	.short	0x0000


	//----- nvinfo : EIATTR_MAXREG_COUNT
	.align		4
        /*001c*/ 	.byte	0x03, 0x1b
        /*001e*/ 	.short	0x00a8


	//----- nvinfo : EIATTR_MERCURY_ISA_VERSION
	.align		4
        /*0020*/ 	.byte	0x03, 0x5f
        /*0022*/ 	.short	0x0101


	//----- nvinfo : EIATTR_VRC_CTA_INIT_COUNT
	.align		4
        /*0024*/ 	.byte	0x02, 0x4a
	.zero		1
	.zero		1


	//----- nvinfo : EIATTR_EXIT_INSTR_OFFSETS
	.align		4
        /*0028*/ 	.byte	0x04, 0x1c
        /*002a*/ 	.short	(.L_88 - .L_87)


	//   ....[0]....
.L_87:
        /*002c*/ 	.word	0x00000010


	//----- nvinfo : EIATTR_MAX_THREADS
	.align		4
.L_88:
        /*0030*/ 	.byte	0x04, 0x05
        /*0032*/ 	.short	(.L_90 - .L_89)
.L_89:
        /*0034*/ 	.word	0x00000180
        /*0038*/ 	.word	0x00000001
        /*003c*/ 	.word	0x00000001


	//----- nvinfo : EIATTR_CBANK_PARAM_SIZE
	.align		4
.L_90:
        /*0040*/ 	.byte	0x03, 0x19
        /*0042*/ 	.short	0x0b80


	//----- nvinfo : EIATTR_PARAM_CBANK
	.align		4
        /*0044*/ 	.byte	0x04, 0x0a
        /*0046*/ 	.short	(.L_92 - .L_91)
	.align		4
.L_91:
        /*0048*/ 	.word	index@(.nv.constant0._ZN7cutlass13device_kernelIN5flash11enable_sm90INS1_16FlashAttnFwdSm90INS1_25CollectiveMainloopFwdSm90ILi2EN4cute5tupleIJNS5_1CILi2EEENS7_ILi1EEES9_EEENS6_IJNS7_ILi128EEESB_NS7_ILi192EEEEEELi128ENS_6half_tEfNS_4arch4Sm90ELb0ELb0ELb1ELb0ELb0ELb0ELb0ELb1ELb1ELb0ELb0ELb0EEENS1_21CollectiveEpilogueFwdINS6_IJSB_SB_SB_EEESA_SE_SG_Li256ELb0ELb0ELb0ELb0EEENS1_29StaticPersistentTileSchedulerILb0EEEEEEEEEvNT_6ParamsE)
        /*004c*/ 	.short	0x0380
        /*004e*/ 	.short	0x0b80


	//----- nvinfo : EIATTR_SW_WAR
	.align		4
.L_92:
        /*0050*/ 	.byte	0x04, 0x36
        /*0052*/ 	.short	(.L_94 - .L_93)
.L_93:
        /*0054*/ 	.word	0x00000008
.L_94:


//--------------------- .nv.info._ZN7cutlass13device_kernelIN5flash11enable_sm90INS1_16FlashAttnFwdSm90INS1_25CollectiveMainloopFwdSm90ILi2EN4cute5tupleIJNS5_1CILi1EEES8_S8_EEENS6_IJNS7_ILi128EEESA_NS7_ILi192EEEEEELi128ENS_6half_tEfNS_4arch4Sm90ELb0ELb0ELb1ELb1ELb0ELb0ELb0ELb1ELb1ELb0ELb0ELb0EEENS1_21CollectiveEpilogueFwdINS6_IJSA_SA_SA_EEES9_SD_SF_Li256ELb1ELb0ELb0ELb0EEENS1_36VarlenDynamicPersistentTileSchedulerILi128ELi128ELi256ELi32ELb0ELb0ELb1ELb0ELb1ELb1EEEEEEEEEvNT_6ParamsE --------------------------
	.section	.nv.info._ZN7cutlass13device_kernelIN5flash11enable_sm90INS1_16FlashAttnFwdSm90INS1_25CollectiveMainloopFwdSm90ILi2EN4cute5tupleIJNS5_1CILi1EEES8_S8_EEENS6_IJNS7_ILi128EEESA_NS7_ILi192EEEEEELi128ENS_6half_tEfNS_4arch4Sm90ELb0ELb0ELb1ELb1ELb0ELb0ELb0ELb1ELb1ELb0ELb0ELb0EEENS1_21CollectiveEpilogueFwdINS6_IJSA_SA_SA_EEES9_SD_SF_Li256ELb1ELb0ELb0ELb0EEENS1_36VarlenDynamicPersistentTileSchedulerILi128ELi128ELi256ELi32ELb0ELb0ELb1ELb0ELb1ELb1EEEEEEEEEvNT_6ParamsE,"",@"SHT_CUDA_INFO"
	.sectionflags	@""
	.align	4


	//----- nvinfo : EIATTR_CUDA_API_VERSION
	.align		4
        /*0000*/ 	.byte	0x04, 0x37
        /*0002*/ 	.short	(.L_96 - .L_95)
.L_95:
        /*0004*/ 	.word	0x00000082


	//----- nvinfo : EIATTR_KPARAM_INFO
	.align		4
.L_96:
        /*0008*/ 	.byte	0x04, 0x17
        /*000a*/ 	.short	(.L_98 - .L_97)
.L_97:
        /*000c*/ 	.word	0x00000000
        /*0010*/ 	.short	0x0000
        /*0012*/ 	.short	0x0000
        /*0014*/ 	.byte	0x00, 0xf0, 0x01, 0x28


	//----- nvinfo : EIATTR_SPARSE_MMA_MASK
	.align		4
.L_98:
        /*0018*/ 	.byte	0x03, 0x50
        /*001a*/ 	.short	0x0000


	//----- nvinfo : EIATTR_MAXREG_COUNT
	.align		4
        /*001c*/ 	.byte	0x03, 0x1b
        /*001e*/ 	.short	0x00a8


	//----- nvinfo : EIATTR_MERCURY_ISA_VERSION
	.align		4
        /*0020*/ 	.byte	0x03, 0x5f
        /*0022*/ 	.short	0x0101


	//----- nvinfo : EIATTR_VRC_CTA_INIT_COUNT
	.align		4
        /*0024*/ 	.byte	0x02, 0x4a
	.zero		1
	.zero		1


	//----- nvinfo : EIATTR_EXIT_INSTR_OFFSETS
	.align		4
        /*0028*/ 	.byte	0x04, 0x1c
        /*002a*/ 	.short	(.L_100 - .L_99)


	//   ....[0]....
.L_99:
        /*002c*/ 	.word	0x00000010


	//----- nvinfo : EIATTR_MAX_THREADS
	.align		4
.L_100:
        /*0030*/ 	.byte	0x04, 0x05
        /*0032*/ 	.short	(.L_102 - .L_101)
.L_101:
        /*0034*/ 	.word	0x00000180
        /*0038*/ 	.word	0x00000001
        /*003c*/ 	.word	0x00000001


	//----- nvinfo : EIATTR_CBANK_PARAM_SIZE
	.align		4
.L_102:
        /*0040*/ 	.byte	0x03, 0x19
        /*0042*/ 	.short	0x0a00


	//----- nvinfo : EIATTR_PARAM_CBANK
	.align		4
        /*0044*/ 	.byte	0x04, 0x0a
        /*0046*/ 	.short	(.L_104 - .L_103)
	.align		4
.L_103:
        /*0048*/ 	.word	index@(.nv.constant0._ZN7cutlass13device_kernelIN5flash11enable_sm90INS1_16FlashAttnFwdSm90INS1_25CollectiveMainloopFwdSm90ILi2EN4cute5tupleIJNS5_1CILi1EEES8_S8_EEENS6_IJNS7_ILi128EEESA_NS7_ILi192EEEEEELi128ENS_6half_tEfNS_4arch4Sm90ELb0ELb0ELb1ELb1ELb0ELb0ELb0ELb1ELb1ELb0ELb0ELb0EEENS1_21CollectiveEpilogueFwdINS6_IJSA_SA_SA_EEES9_SD_SF_Li256ELb1ELb0ELb0ELb0EEENS1_36VarlenDynamicPersistentTileSchedulerILi128ELi128ELi256ELi32ELb0ELb0ELb1ELb0ELb1ELb1EEEEEEEEEvNT_6ParamsE)
        /*004c*/ 	.short	0x0380
        /*004e*/ 	.short	0x0a00


	//----- nvinfo : EIATTR_SW_WAR
	.align		4
.L_104:
        /*0050*/ 	.byte	0x04, 0x36
        /*0052*/ 	.short	(.L_106 - .L_105)
.L_105:
        /*0054*/ 	.word	0x00000008
.L_106:


//--------------------- .nv.info._ZN7cutlass13device_kernelIN5flash11enable_sm90INS1_16FlashAttnFwdSm90INS1_25CollectiveMainloopFwdSm90ILi2EN4cute5tupleIJNS5_1CILi1EEES8_S8_EEENS6_IJNS7_ILi128EEESA_NS7_ILi192EEEEEELi128ENS_6half_tEfNS_4arch4Sm90ELb0ELb0ELb1ELb1ELb0ELb1ELb0ELb1ELb1ELb0ELb0ELb0EEENS1_21CollectiveEpilogueFwdINS6_IJSA_SA_SA_EEES9_SD_SF_Li256ELb1ELb0ELb0ELb0EEENS1_36VarlenDynamicPersistentTileSchedulerILi128ELi128ELi256ELi32ELb0ELb0ELb1ELb0ELb1ELb1EEEEEEEEEvNT_6ParamsE --------------------------
	.section	.nv.info._ZN7cutlass13device_kernelIN5flash11enable_sm90INS1_16FlashAttnFwdSm90INS1_25CollectiveMainloopFwdSm90ILi2EN4cute5tupleIJNS5_1CILi1EEES8_S8_EEENS6_IJNS7_ILi128EEESA_NS7_ILi192EEEEEELi128ENS_6half_tEfNS_4arch4Sm90ELb0ELb0ELb1ELb1ELb0ELb1ELb0ELb1ELb1ELb0ELb0ELb0EEENS1_21CollectiveEpilogueFwdINS6_IJSA_SA_SA_EEES9_SD_SF_Li256ELb1ELb0ELb0ELb0EEENS1_36VarlenDynamicPersistentTileSchedulerILi128ELi128ELi256ELi32ELb0ELb0ELb1ELb0ELb1ELb1EEEEEEEEEvNT_6ParamsE,"",@"SHT_CUDA_INFO"
	.sectionflags	@""
	.align	4


	//----- nvinfo : EIATTR_CUDA_API_VERSION
	.align		4
        /*0000*/ 	.byte	0x04, 0x37
        /*0002*/ 	.short	(.L_108 - .L_107)
.L_107:
        /*0004*/ 	.word	0x00000082


	//----- nvinfo : EIATTR_KPARAM_INFO
	.align		4
.L_108:
        /*0008*/ 	.byte	0x04, 0x17
        /*000a*/ 	.short	(.L_110 - .L_109)
.L_109:
        /*000c*/ 	.word	0x00000000
        /*0010*/ 	.short	0x0000
        /*0012*/ 	.short	0x0000
        /*0014*/ 	.byte	0x00, 0xf0, 0x01, 0x28


	//----- nvinfo : EIATTR_SPARSE_MMA_MASK
	.align		4
.L_110:
        /*0018*/ 	.byte	0x03, 0x50
        /*001a*/ 	.short	0x0000


	//----- nvinfo : EIATTR_MAXREG_COUNT
	.align		4
        /*001c*/ 	.byte	0x03, 0x1b
        /*001e*/ 	.short	0x00a8


	//----- nvinfo : EIATTR_MERCURY_ISA_VERSION
	.align		4
        /*0020*/ 	.byte	0x03, 0x5f
        /*0022*/ 	.short	0x0101


	//----- nvinfo : EIATTR_VRC_CTA_INIT_COUNT
	.align		4
        /*0024*/ 	.byte	0x02, 0x4a
	.zero		1
	.zero		1


	//----- nvinfo : EIATTR_EXIT_INSTR_OFFSETS
	.align		4
        /*0028*/ 	.byte	0x04, 0x1c
        /*002a*/ 	.short	(.L_112 - .L_111)


	//   ....[0]....
.L_111:
        /*002c*/ 	.word	0x00000010


	//----- nvinfo : EIATTR_MAX_THREADS
	.align		4
.L_112:
        /*0030*/ 	.byte	0x04, 0x05
        /*0032*/ 	.short	(.L_114 - .L_113)
.L_113:
        /*0034*/ 	.word	0x00000180
        /*0038*/ 	.word	0x00000001
        /*003c*/ 	.word	0x00000001


	//----- nvinfo : EIATTR_CBANK_PARAM_SIZE
	.align		4
.L_114:
        /*0040*/ 	.byte	0x03, 0x19
        /*0042*/ 	.short	0x0a00


	//----- nvinfo : EIATTR_PARAM_CBANK
	.align		4
        /*0044*/ 	.byte	0x04, 0x0a
        /*0046*/ 	.short	(.L_116 - .L_115)
	.align		4
.L_115:
        /*0048*/ 	.word	index@(.nv.constant0._ZN7cutlass13device_kernelIN5flash11enable_sm90INS1_16FlashAttnFwdSm90INS1_25CollectiveMainloopFwdSm90ILi2EN4cute5tupleIJNS5_1CILi1EEES8_S8_EEENS6_IJNS7_ILi128EEESA_NS7_ILi192EEEEEELi128ENS_6half_tEfNS_4arch4Sm90ELb0ELb0ELb1ELb1ELb0ELb1ELb0ELb1ELb1ELb0ELb0ELb0EEENS1_21CollectiveEpilogueFwdINS6_IJSA_SA_SA_EEES9_SD_SF_Li256ELb1ELb0ELb0ELb0EEENS1_36VarlenDynamicPersistentTileSchedulerILi128ELi128ELi256ELi32ELb0ELb0ELb1ELb0ELb1ELb1EEEEEEEEEvNT_6ParamsE)
        /*004c*/ 	.short	0x0380
        /*004e*/ 	.short	0x0a00


	//----- nvinfo : EIATTR_SW_WAR
	.align		4
.L_116:
        /*0050*/ 	.byte	0x04, 0x36
        /*0052*/ 	.short	(.L_118 - .L_117)
.L_117:
        /*0054*/ 	.word	0x00000008
.L_118:


//--------------------- .nv.info._ZN7cutlass13device_kernelIN5flash11enable_sm90INS1_16FlashAttnFwdSm90INS1_25CollectiveMainloopFwdSm90ILi2EN4cute5tupleIJNS5_1CILi1EEES8_S8_EEENS6_IJNS7_ILi128EEENS7_ILi96EEENS7_ILi192EEEEEELi128ENS_6half_tEfNS_4arch4Sm90ELb0ELb1ELb1ELb0ELb0ELb0ELb0ELb1ELb1ELb0ELb0ELb0EEENS1_21CollectiveEpilogueFwdINS6_IJSA_SA_SB_EEES9_SE_SG_Li256ELb0ELb0ELb0ELb0EEENS1_30DynamicPersistentTileSchedulerILi256ELi32ELb0ELb0ELb1EEEEEEEEEvNT_6ParamsE --------------------------
	.section	.nv.info._ZN7cutlass13device_kernelIN5flash11enable_sm90INS1_16FlashAttnFwdSm90INS1_25CollectiveMainloopFwdSm90ILi2EN4cute5tupleIJNS5_1CILi1EEES8_S8_EEENS6_IJNS7_ILi128EEENS7_ILi96EEENS7_ILi192EEEEEELi128ENS_6half_tEfNS_4arch4Sm90ELb0ELb1ELb1ELb0ELb0ELb0ELb0ELb1ELb1ELb0ELb0ELb0EEENS1_21CollectiveEpilogueFwdINS6_IJSA_SA_SB_EEES9_SE_SG_Li256ELb0ELb0ELb0ELb0EEENS1_30DynamicPersistentTileSchedulerILi256ELi32ELb0ELb0ELb1EEEEEEEEEvNT_6ParamsE,"",@"SHT_CUDA_INFO"
	.sectionflags	@""
	.align	4


	//----- nvinfo : EIATTR_CUDA_API_VERSION
	.align		4
        /*0000*/ 	.byte	0x04, 0x37
        /*0002*/ 	.short	(.L_120 - .L_119)
.L_119:
        /*0004*/ 	.word	0x00000082


	//----- nvinfo : EIATTR_KPARAM_INFO
	.align		4
.L_120:
        /*0008*/ 	.byte	0x04, 0x17
        /*000a*/ 	.short	(.L_122 - .L_121)
.L_121:
        /*000c*/ 	.word	0x00000000
        /*0010*/ 	.short	0x0000
        /*0012*/ 	.short	0x0000
        /*0014*/ 	.byte	0x00, 0xf0, 0x01, 0x2e


	//----- nvinfo : EIATTR_SPARSE_MMA_MASK
	.align		4
.L_122:
        /*0018*/ 	.byte	0x03, 0x50
        /*001a*/ 	.short	0x0000


	//----- nvinfo : EIATTR_MAXREG_COUNT
	.align		4
        /*001c*/ 	.byte	0x03, 0x1b
        /*001e*/ 	.short	0x00a8


	//----- nvinfo : EIATTR_MERCURY_ISA_VERSION
	.align		4
        /*0020*/ 	.byte	0x03, 0x5f
        /*0022*/ 	.short	0x0101


	//----- nvinfo : EIATTR_VRC_CTA_INIT_COUNT
	.align		4
        /*0024*/ 	.byte	0x02, 0x4a
	.zero		1
	.zero		1


	//----- nvinfo : EIATTR_EXIT_INSTR_OFFSETS
	.align		4
        /*0028*/ 	.byte	0x04, 0x1c
        /*002a*/ 	.short	(.L_124 - .L_123)


	//   ....[0]....
.L_123:
        /*002c*/ 	.word	0x00000010


	//----- nvinfo : EIATTR_MAX_THREADS
	.align		4
.L_124:
        /*0030*/ 	.byte	0x04, 0x05
        /*0032*/ 	.short	(.L_126 - .L_125)
.L_125:
        /*0034*/ 	.word	0x00000180
        /*0038*/ 	.word	0x00000001
        /*003c*/ 	.word	0x00000001


	//----- nvinfo : EIATTR_CBANK_PARAM_SIZE
	.align		4
.L_126:
        /*0040*/ 	.byte	0x03, 0x19
        /*0042*/ 	.short	0x0b80


	//----- nvinfo : EIATTR_PARAM_CBANK
	.align		4
        /*0044*/ 	.byte	0x04, 0x0a
        /*0046*/ 	.short	(.L_128 - .L_127)
	.align		4
.L_127:
        /*0048*/ 	.word	index@(.nv.constant0._ZN7cutlass13device_kernelIN5flash11enable_sm90INS1_16FlashAttnFwdSm90INS1_25CollectiveMainloopFwdSm90ILi2EN4cute5tupleIJNS5_1CILi1EEES8_S8_EEENS6_IJNS7_ILi128EEENS7_ILi96EEENS7_ILi192EEEEEELi128ENS_6half_tEfNS_4arch4Sm90ELb0ELb1ELb1ELb0ELb0ELb0ELb0ELb1ELb1ELb0ELb0ELb0EEENS1_21CollectiveEpilogueFwdINS6_IJSA_SA_SB_EEES9_SE_SG_Li256ELb0ELb0ELb0ELb0EEENS1_30DynamicPersistentTileSchedulerILi256ELi32ELb0ELb0ELb1EEEEEEEEEvNT_6ParamsE)
        /*004c*/ 	.short	0x0380
        /*004e*/ 	.short	0x0b80


	//----- nvinfo : EIATTR_SW_WAR
	.align		4
.L_128:
        /*0050*/ 	.byte	0x04, 0x36
        /*0052*/ 	.short	(.L_130 - .L_129)
.L_129:
        /*0054*/ 	.word	0x00000008
.L_130:


//--------------------- .nv.info._ZN7cutlass13device_kernelIN5flash11enable_sm90INS1_16FlashAttnFwdSm90INS1_25CollectiveMainloopFwdSm90ILi2EN4cute5tupleIJNS5_1CILi1EEES8_S8_EEENS6_IJNS7_ILi128EEENS7_ILi96EEENS7_ILi192EEEEEELi128ENS_6half_tEfNS_4arch4Sm90ELb0ELb1ELb1ELb1ELb0ELb0ELb0ELb1ELb1ELb0ELb0ELb0EEENS1_21CollectiveEpilogueFwdINS6_IJSA_SA_SB_EEES9_SE_SG_Li256ELb1ELb0ELb0ELb0EEENS1_36VarlenDynamicPersistentTileSchedulerILi128ELi96ELi256ELi32ELb0ELb0ELb1ELb1ELb0ELb1EEEEEEEEEvNT_6ParamsE --------------------------
	.section	.nv.info._ZN7cutlass13device_kernelIN5flash11enable_sm90INS1_16FlashAttnFwdSm90INS1_25CollectiveMainloopFwdSm90ILi2EN4cute5tupleIJNS5_1CILi1EEES8_S8_EEENS6_IJNS7_ILi128EEENS7_ILi96EEENS7_ILi192EEEEEELi128ENS_6half_tEfNS_4arch4Sm90ELb0ELb1ELb1ELb1ELb0ELb0ELb0ELb1ELb1ELb0ELb0ELb0EEENS1_21CollectiveEpilogueFwdINS6_IJSA_SA_SB_EEES9_SE_SG_Li256ELb1ELb0ELb0ELb0EEENS1_36VarlenDynamicPersistentTileSchedulerILi128ELi96ELi256ELi32ELb0ELb0ELb1ELb1ELb0ELb1EEEEEEEEEvNT_6ParamsE,"",@"SHT_CUDA_INFO"
	.sectionflags	@""
	.align	4


	//----- nvinfo : EIATTR_CUDA_API_VERSION
	.align		4
        /*0000*/ 	.byte	0x04, 0x37
        /*0002*/ 	.short	(.L_132 - .L_131)
.L_131:
        /*0004*/ 	.word	0x00000082


	//----- nvinfo : EIATTR_KPARAM_INFO
	.align		4
.L_132:
        /*0008*/ 	.byte	0x04, 0x17
        /*000a*/ 	.short	(.L_134 - .L_133)
.L_133:
        /*000c*/ 	.word	0x00000000
        /*0010*/ 	.short	0x0000
        /*0012*/ 	.short	0x0000
        /*0014*/ 	.byte	0x00, 0xf0, 0x01, 0x28


	//----- nvinfo : EIATTR_SPARSE_MMA_MASK
	.align		4
.L_134:
        /*0018*/ 	.byte	0x03, 0x50
        /*001a*/ 	.short	0x0000


	//----- nvinfo : EIATTR_MAXREG_COUNT
	.align		4
        /*001c*/ 	.byte	0x03, 0x1b
        /*001e*/ 	.short	0x00a8


	//----- nvinfo : EIATTR_MERCURY_ISA_VERSION
	.align		4
        /*0020*/ 	.byte	0x03, 0x5f
        /*0022*/ 	.short	0x0101


	//----- nvinfo : EIATTR_VRC_CTA_INIT_COUNT
	.align		4
        /*0024*/ 	.byte	0x02, 0x4a
	.zero		1
	.zero		1


	//----- nvinfo : EIATTR_EXIT_INSTR_OFFSETS
	.align		4
        /*0028*/ 	.byte	0x04, 0x1c
        /*002a*/ 	.short	(.L_136 - .L_135)


	//   ....[0]....
.L_135:
        /*002c*/ 	.word	0x00000010


	//----- nvinfo : EIATTR_MAX_THREADS
	.align		4
.L_136:
        /*0030*/ 	.byte	0x04, 0x05
        /*0032*/ 	.short	(.L_138 - .L_137)
.L_137:
        /*0034*/ 	.word	0x00000180
        /*0038*/ 	.word	0x00000001
        /*003c*/ 	.word	0x00000001


	//----- nvinfo : EIATTR_CBANK_PARAM_SIZE
	.align		4
.L_138:
        /*0040*/ 	.byte	0x03, 0x19
        /*0042*/ 	.short	0x0a00


	//----- nvinfo : EIATTR_PARAM_CBANK
	.align		4
        /*0044*/ 	.byte	0x04, 0x0a
        /*0046*/ 	.short	(.L_140 - .L_139)
	.align		4
.L_139:
        /*0048*/ 	.word	index@(.nv.constant0._ZN7cutlass13device_kernelIN5flash11enable_sm90INS1_16FlashAttnFwdSm90INS1_25CollectiveMainloopFwdSm90ILi2EN4cute5tupleIJNS5_1CILi1EEES8_S8_EEENS6_IJNS7_ILi128EEENS7_ILi96EEENS7_ILi192EEEEEELi128ENS_6half_tEfNS_4arch4Sm90ELb0ELb1ELb1ELb1ELb0ELb0ELb0ELb1ELb1ELb0ELb0ELb0EEENS1_21CollectiveEpilogueFwdINS6_IJSA_SA_SB_EEES9_SE_SG_Li256ELb1ELb0ELb0ELb0EEENS1_36VarlenDynamicPersistentTileSchedulerILi128ELi96ELi256ELi32ELb0ELb0ELb1ELb1ELb0ELb1EEEEEEEEEvNT_6ParamsE)
        /*004c*/ 	.short	0x0380
        /*004e*/ 	.short	0x0a00


	//----- nvinfo : EIATTR_SW_WAR
	.align		4
.L_140:
        /*0050*/ 	.byte	0x04, 0x36
        /*0052*/ 	.short	(.L_142 - .L_141)
.L_141:
        /*0054*/ 	.word	0x00000008
.L_142:


//--------------------- .nv.info._ZN7cutlass13device_kernelIN5flash11enable_sm90INS1_16FlashAttnFwdSm90INS1_25CollectiveMainloopFwdSm90ILi2EN4cute5tupleIJNS5_1CILi1EEES8_S8_EEENS6_IJNS7_ILi128EEENS7_ILi96EEENS7_ILi192EEEEEELi128ENS_6half_tEfNS_4arch4Sm90ELb0ELb1ELb1ELb1ELb0ELb1ELb0ELb1ELb1ELb0ELb0ELb0EEENS1_21CollectiveEpilogueFwdINS6_IJSA_SA_SB_EEES9_SE_SG_Li256ELb1ELb0ELb0ELb0EEENS1_36VarlenDynamicPersistentTileSchedulerILi128ELi96ELi256ELi32ELb0ELb0ELb1ELb1ELb0ELb1EEEEEEEEEvNT_6ParamsE --------------------------
	.section	.nv.info._ZN7cutlass13device_kernelIN5flash11enable_sm90INS1_16FlashAttnFwdSm90INS1_25CollectiveMainloopFwdSm90ILi2EN4cute5tupleIJNS5_1CILi1EEES8_S8_EEENS6_IJNS7_ILi128EEENS7_ILi96EEENS7_ILi192EEEEEELi128ENS_6half_tEfNS_4arch4Sm90ELb0ELb1ELb1ELb1ELb0ELb1ELb0ELb1ELb1ELb0ELb0ELb0EEENS1_21CollectiveEpilogueFwdINS6_IJSA_SA_SB_EEES9_SE_SG_Li256ELb1ELb0ELb0ELb0EEENS1_36VarlenDynamicPersistentTileSchedulerILi128ELi96ELi256ELi32ELb0ELb0ELb1ELb1ELb0ELb1EEEEEEEEEvNT_6ParamsE,"",@"SHT_CUDA_INFO"
	.sectionflags	@""
	.align	4


	//----- nvinfo : EIATTR_CUDA_API_VERSION
	.align		4
        /*0000*/ 	.byte	0x04, 0x37
        /*0002*/ 	.short	(.L_144 - .L_143)
.L_143:
        /*0004*/ 	.word	0x00000082


	//----- nvinfo : EIATTR_KPARAM_INFO
	.align		4
.L_144:
        /*0008*/ 	.byte	0x04, 0x17
        /*000a*/ 	.short	(.L_146 - .L_145)
.L_145:
        /*000c*/ 	.word	0x00000000
        /*0010*/ 	.short	0x0000
        /*0012*/ 	.short	0x0000
        /*0014*/ 	.byte	0x00, 0xf0, 0x01, 0x28


	//----- nvinfo : EIATTR_SPARSE_MMA_MASK
	.align		4
.L_146:
        /*0018*/ 	.byte	0x03, 0x50
        /*001a*/ 	.short	0x0000


	//----- nvinfo : EIATTR_MAXREG_COUNT
	.align		4
        /*001c*/ 	.byte	0x03, 0x1b
        /*001e*/ 	.short	0x00a8


	//----- nvinfo : EIATTR_MERCURY_ISA_VERSION
	.align		4
        /*0020*/ 	.byte	0x03, 0x5f
        /*0022*/ 	.short	0x0101


	//----- nvinfo : EIATTR_VRC_CTA_INIT_COUNT
	.align		4
        /*0024*/ 	.byte	0x02, 0x4a
	.zero		1
	.zero		1


	//----- nvinfo : EIATTR_EXIT_INSTR_OFFSETS
	.align		4
        /*0028*/ 	.byte	0x04, 0x1c
        /*002a*/ 	.short	(.L_148 - .L_147)


	//   ....[0]....
.L_147:
        /*002c*/ 	.word	0x00000010


	//----- nvinfo : EIATTR_MAX_THREADS
	.align		4
.L_148:
        /*0030*/ 	.byte	0x04, 0x05
        /*0032*/ 	.short	(.L_150 - .L_149)
.L_149:
        /*0034*/ 	.word	0x00000180
        /*0038*/ 	.word	0x00000001
        /*003c*/ 	.word	0x00000001


	//----- nvinfo : EIATTR_CBANK_PARAM_SIZE
	.align		4
.L_150:
        /*0040*/ 	.byte	0x03, 0x19
        /*0042*/ 	.short	0x0a00


	//----- nvinfo : EIATTR_PARAM_CBANK
	.align		4
        /*0044*/ 	.byte	0x04, 0x0a
        /*0046*/ 	.short	(.L_152 - .L_151)
	.align		4
.L_151:
        /*0048*/ 	.word	index@(.nv.constant0._ZN7cutlass13device_kernelIN5flash11enable_sm90INS1_16FlashAttnFwdSm90INS1_25CollectiveMainloopFwdSm90ILi2EN4cute5tupleIJNS5_1CILi1EEES8_S8_EEENS6_IJNS7_ILi128EEENS7_ILi96EEENS7_ILi192EEEEEELi128ENS_6half_tEfNS_4arch4Sm90ELb0ELb1ELb1ELb1ELb0ELb1ELb0ELb1ELb1ELb0ELb0ELb0EEENS1_21CollectiveEpilogueFwdINS6_IJSA_SA_SB_EEES9_SE_SG_Li256ELb1ELb0ELb0ELb0EEENS1_36VarlenDynamicPersistentTileSchedulerILi128ELi96ELi256ELi32ELb0ELb0ELb1ELb1ELb0ELb1EEEEEEEEEvNT_6ParamsE)
        /*004c*/ 	.short	0x0380
        /*004e*/ 	.short	0x0a00


	//----- nvinfo : EIATTR_SW_WAR
	.align		4
.L_152:
        /*0050*/ 	.byte	0x04, 0x36
        /*0052*/ 	.short	(.L_154 - .L_153)
.L_153:
        /*0054*/ 	.word	0x00000008
.L_154:


//--------------------- .nv.info._ZN7cutlass13device_kernelIN5flash11enable_sm90INS1_16FlashAttnFwdSm90INS1_25CollectiveMainloopFwdSm90ILi2EN4cute5tupleIJNS5_1CILi1EEES8_S8_EEENS6_IJNS7_ILi128EEESA_NS7_ILi192EEEEEELi128ENS_6half_tEfNS_4arch4Sm90ELb1ELb0ELb1ELb0ELb0ELb0ELb0ELb1ELb1ELb0ELb0ELb0EEENS1_21CollectiveEpilogueFwdINS6_IJSA_SA_SA_EEES9_SD_SF_Li256ELb0ELb0ELb0ELb0EEENS1_30DynamicPersistentTileSchedulerILi256ELi32ELb0ELb0ELb1EEEEEEEEEvNT_6ParamsE --------------------------
	.section	.nv.info._ZN7cutlass13device_kernelIN5flash11enable_sm90INS1_16FlashAttnFwdSm90INS1_25CollectiveMainloopFwdSm90ILi2EN4cute5tupleIJNS5_1CILi1EEES8_S8_EEENS6_IJNS7_ILi128EEESA_NS7_ILi192EEEEEELi128ENS_6half_tEfNS_4arch4Sm90ELb1ELb0ELb1ELb0ELb0ELb0ELb0ELb1ELb1ELb0ELb0ELb0EEENS1_21CollectiveEpilogueFwdINS6_IJSA_SA_SA_EEES9_SD_SF_Li256ELb0ELb0ELb0ELb0EEENS1_30DynamicPersistentTileSchedulerILi256ELi32ELb0ELb0ELb1EEEEEEEEEvNT_6ParamsE,"",@"SHT_CUDA_INFO"
	.sectionflags	@""
	.align	4


	//----- nvinfo : EIATTR_CUDA_API_VERSION
	.align		4
        /*0000*/ 	.byte	0x04, 0x37
        /*0002*/ 	.short	(.L_156 - .L_155)
.L_155:
        /*0004*/ 	.word	0x00000082


	//----- nvinfo : EIATTR_KPARAM_INFO
	.align		4
.L_156:
        /*0008*/ 	.byte	0x04, 0x17
        /*000a*/ 	.short	(.L_158 - .L_157)
.L_157:
        /*000c*/ 	.word	0x00000000
        /*0010*/ 	.short	0x0000
        /*0012*/ 	.short	0x0000
        /*0014*/ 	.byte	0x00, 0xf0, 0x01, 0x2e


	//----- nvinfo : EIATTR_SPARSE_MMA_MASK
	.align		4
.L_158:
        /*0018*/ 	.byte	0x03, 0x50
        /*001a*/ 	.short	0x0000


	//----- nvinfo : EIATTR_MAXREG_COUNT
	.align		4
        /*001c*/ 	.byte	0x03, 0x1b
        /*001e*/ 	.short	0x00a8


	//----- nvinfo : EIATTR_MERCURY_ISA_VERSION
	.align		4
        /*0020*/ 	.byte	0x03, 0x5f
        /*0022*/ 	.short	0x0101


	//----- nvinfo : EIATTR_VRC_CTA_INIT_COUNT
	.align		4
        /*0024*/ 	.byte	0x02, 0x4a
	.zero		1
	.zero		1


	//----- nvinfo : EIATTR_EXIT_INSTR_OFFSETS
	.align		4
        /*0028*/ 	.byte	0x04, 0x1c
        /*002a*/ 	.short	(.L_160 - .L_159)


	//   ....[0]....
.L_159:
        /*002c*/ 	.word	0x00000010


	//----- nvinfo : EIATTR_MAX_THREADS
	.align		4
.L_160:
        /*0030*/ 	.byte	0x04, 0x05
        /*0032*/ 	.short	(.L_162 - .L_161)
.L_161:
        /*0034*/ 	.word	0x00000180
        /*0038*/ 	.word	0x00000001
        /*003c*/ 	.word	0x00000001


	//----- nvinfo : EIATTR_CBANK_PARAM_SIZE
	.align		4
.L_162:
        /*0040*/ 	.byte	0x03, 0x19
        /*0042*/ 	.short	0x0b80


	//----- nvinfo : EIATTR_PARAM_CBANK
	.align		4
        /*0044*/ 	.byte	0x04, 0x0a
        /*0046*/ 	.short	(.L_164 - .L_163)
	.align		4
.L_163:
        /*0048*/ 	.word	index@(.nv.constant0._ZN7cutlass13device_kernelIN5flash11enable_sm90INS1_16FlashAttnFwdSm90INS1_25CollectiveMainloopFwdSm90ILi2EN4cute5tupleIJNS5_1CILi1EEES8_S8_EEENS6_IJNS7_ILi128EEESA_NS7_ILi192EEEEEELi128ENS_6half_tEfNS_4arch4Sm90ELb1ELb0ELb1ELb0ELb0ELb0ELb0ELb1ELb1ELb0ELb0ELb0EEENS1_21CollectiveEpilogueFwdINS6_IJSA_SA_SA_EEES9_SD_SF_Li256ELb0ELb0ELb0ELb0EEENS1_30DynamicPersistentTileSchedulerILi256ELi32ELb0ELb0ELb1EEEEEEEEEvNT_6ParamsE)
        /*004c*/ 	.short	0x0380
        /*004e*/ 	.short	0x0b80


	//----- nvinfo : EIATTR_SW_WAR
	.align		4
.L_164:
        /*0050*/ 	.byte	0x04, 0x36
        /*0052*/ 	.short	(.L_166 - .L_165)
.L_165:
        /*0054*/ 	.word	0x00000008
.L_166:


//--------------------- .nv.info._ZN7cutlass13device_kernelIN5flash11enable_sm90INS1_16FlashAttnFwdSm90INS1_25CollectiveMainloopFwdSm90ILi2EN4cute5tupleIJNS5_1CILi1EEES8_S8_EEENS6_IJNS7_ILi128EEESA_NS7_ILi192EEEEEELi128ENS_6half_tEfNS_4arch4Sm90ELb1ELb0ELb1ELb1ELb0ELb0ELb0ELb1ELb1ELb0ELb0ELb0EEENS1_21CollectiveEpilogueFwdINS6_IJSA_SA_SA_EEES9_SD_SF_Li256ELb1ELb0ELb0ELb0EEENS1_36VarlenDynamicPersistentTileSchedulerILi128ELi128ELi256ELi32ELb0ELb0ELb1ELb1ELb1ELb1EEEEEEEEEvNT_6ParamsE --------------------------
	.section	.nv.info._ZN7cutlass13device_kernelIN5flash11enable_sm90INS1_16FlashAttnFwdSm90INS1_25CollectiveMainloopFwdSm90ILi2EN4cute5tupleIJNS5_1CILi1EEES8_S8_EEENS6_IJNS7_ILi128EEESA_NS7_ILi192EEEEEELi128ENS_6half_tEfNS_4arch4Sm90ELb1ELb0ELb1ELb1ELb0ELb0ELb0ELb1ELb1ELb0ELb0ELb0EEENS1_21CollectiveEpilogueFwdINS6_IJSA_SA_SA_EEES9_SD_SF_Li256ELb1ELb0ELb0ELb0EEENS1_36VarlenDynamicPersistentTileSchedulerILi128ELi128ELi256ELi32ELb0ELb0ELb1ELb1ELb1ELb1EEEEEEEEEvNT_6ParamsE,"",@"SHT_CUDA_INFO"
	.sectionflags	@""
	.align	4


	//----- nvinfo : EIATTR_CUDA_API_VERSION
	.align		4
        /*0000*/ 	.byte	0x04, 0x37
        /*0002*/ 	.short	(.L_168 - .L_167)
.L_167:
        /*0004*/ 	.word	0x00000082


	//----- nvinfo : EIATTR_KPARAM_INFO
	.align		4
.L_168:
        /*0008*/ 	.byte	0x04, 0x17
        /*000a*/ 	.short	(.L_170 - .L_169)
.L_169:
        /*000c*/ 	.word	0x00000000
        /*0010*/ 	.short	0x0000
        /*0012*/ 	.short	0x0000
        /*0014*/ 	.byte	0x00, 0xf0, 0x01, 0x28


	//----- nvinfo : EIATTR_SPARSE_MMA_MASK
	.align		4
.L_170:
        /*0018*/ 	.byte	0x03, 0x50
        /*001a*/ 	.short	0x0000


	//----- nvinfo : EIATTR_MAXREG_COUNT
	.align		4
        /*001c*/ 	.byte	0x03, 0x1b
        /*001e*/ 	.short	0x00a8


	//----- nvinfo : EIATTR_MERCURY_ISA_VERSION
	.align		4
        /*0020*/ 	.byte	0x03, 0x5f
        /*0022*/ 	.short	0x0101


	//----- nvinfo : EIATTR_VRC_CTA_INIT_COUNT
	.align		4
        /*0024*/ 	.byte	0x02, 0x4a
	.zero		1
	.zero		1


	//----- nvinfo : EIATTR_EXIT_INSTR_OFFSETS
	.align		4
        /*0028*/ 	.byte	0x04, 0x1c
        /*002a*/ 	.short	(.L_172 - .L_171)


	//   ....[0]....
.L_171:
        /*002c*/ 	.word	0x00000010


	//----- nvinfo : EIATTR_MAX_THREADS
	.align		4
.L_172:
        /*0030*/ 	.byte	0x04, 0x05
        /*0032*/ 	.short	(.L_174 - .L_173)
.L_173:
        /*0034*/ 	.word	0x00000180
        /*0038*/ 	.word	0x00000001
        /*003c*/ 	.word	0x00000001


	//----- nvinfo : EIATTR_CBANK_PARAM_SIZE
	.align		4
.L_174:
        /*0040*/ 	.byte	0x03, 0x19
        /*0042*/ 	.short	0x0a00


	//----- nvinfo : EIATTR_PARAM_CBANK
	.align		4
        /*0044*/ 	.byte	0x04, 0x0a
        /*0046*/ 	.short	(.L_176 - .L_175)
	.align		4
.L_175:
        /*0048*/ 	.word	index@(.nv.constant0._ZN7cutlass13device_kernelIN5flash11enable_sm90INS1_16FlashAttnFwdSm90INS1_25CollectiveMainloopFwdSm90ILi2EN4cute5tupleIJNS5_1CILi1EEES8_S8_EEENS6_IJNS7_ILi128EEESA_NS7_ILi192EEEEEELi128ENS_6half_tEfNS_4arch4Sm90ELb1ELb0ELb1ELb1ELb0ELb0ELb0ELb1ELb1ELb0ELb0ELb0EEENS1_21CollectiveEpilogueFwdINS6_IJSA_SA_SA_EEES9_SD_SF_Li256ELb1ELb0ELb0ELb0EEENS1_36VarlenDynamicPersistentTileSchedulerILi128ELi128ELi256ELi32ELb0ELb0ELb1ELb1ELb1ELb1EEEEEEEEEvNT_6ParamsE)
        /*004c*/ 	.short	0x0380
        /*004e*/ 	.short	0x0a00


	//----- nvinfo : EIATTR_SW_WAR
	.align		4
.L_176:
        /*0050*/ 	.byte	0x04, 0x36
        /*0052*/ 	.short	(.L_178 - .L_177)
.L_177:
        /*0054*/ 	.word	0x00000008
.L_178:


//--------------------- .nv.info._ZN7cutlass13device_kernelIN5flash11enable_sm90INS1_16FlashAttnFwdSm90INS1_25CollectiveMainloopFwdSm90ILi2EN4cute5tupleIJNS5_1CILi1EEES8_S8_EEENS6_IJNS7_ILi128EEESA_NS7_ILi192EEEEEELi128ENS_6half_tEfNS_4arch4Sm90ELb1ELb0ELb1ELb1ELb0ELb1ELb0ELb1ELb1ELb0ELb0ELb0EEENS1_21CollectiveEpilogueFwdINS6_IJSA_SA_SA_EEES9_SD_SF_Li256ELb1ELb0ELb0ELb0EEENS1_36VarlenDynamicPersistentTileSchedulerILi128ELi128ELi256ELi32ELb0ELb0ELb1ELb1ELb1ELb1EEEEEEEEEvNT_6ParamsE --------------------------
	.section	.nv.info._ZN7cutlass13device_kernelIN5flash11enable_sm90INS1_16FlashAttnFwdSm90INS1_25CollectiveMainloopFwdSm90ILi2EN4cute5tupleIJNS5_1CILi1EEES8_S8_EEENS6_IJNS7_ILi128EEESA_NS7_ILi192EEEEEELi128ENS_6half_tEfNS_4arch4Sm90ELb1ELb0ELb1ELb1ELb0ELb1ELb0ELb1ELb1ELb0ELb0ELb0EEENS1_21CollectiveEpilogueFwdINS6_IJSA_SA_SA_EEES9_SD_SF_Li256ELb1ELb0ELb0ELb0EEENS1_36VarlenDynamicPersistentTileSchedulerILi128ELi128ELi256ELi32ELb0ELb0ELb1ELb1ELb1ELb1EEEEEEEEEvNT_6ParamsE,"",@"SHT_CUDA_INFO"
	.sectionflags	@""
	.align	4


	//----- nvinfo : EIATTR_CUDA_API_VERSION
	.align		4
        /*0000*/ 	.byte	0x04, 0x37
        /*0002*/ 	.short	(.L_180 - .L_179)
.L_179:
        /*0004*/ 	.word	0x00000082


	//----- nvinfo : EIATTR_KPARAM_INFO
	.align		4
.L_180:
        /*0008*/ 	.byte	0x04, 0x17
        /*000a*/ 	.short	(.L_182 - .L_181)
.L_181:
        /*000c*/ 	.word	0x00000000
        /*0010*/ 	.short	0x0000
        /*0012*/ 	.short	0x0000
        /*0014*/ 	.byte	0x00, 0xf0, 0x01, 0x28


	//----- nvinfo : EIATTR_SPARSE_MMA_MASK
	.align		4
.L_182:
        /*0018*/ 	.byte	0x03, 0x50
        /*001a*/ 	.short	0x0000


	//----- nvinfo : EIATTR_MAXREG_COUNT
	.align		4
        /*001c*/ 	.byte	0x03, 0x1b
        /*001e*/ 	.short	0x00a8


	//----- nvinfo : EIATTR_MERCURY_ISA_VERSION
	.align		4
        /*0020*/ 	.byte	0x03, 0x5f
        /*0022*/ 	.short	0x0101


	//----- nvinfo : EIATTR_VRC_CTA_INIT_COUNT
	.align		4
        /*0024*/ 	.byte	0x02, 0x4a
	.zero		1
	.zero		1


	//----- nvinfo : EIATTR_EXIT_INSTR_OFFSETS
	.align		4
        /*0028*/ 	.byte	0x04, 0x1c
        /*002a*/ 	.short	(.L_184 - .L_183)


	//   ....[0]....
.L_183:
        /*002c*/ 	.word	0x00000010


	//----- nvinfo : EIATTR_MAX_THREADS
	.align		4
.L_184:
        /*0030*/ 	.byte	0x04, 0x05
        /*0032*/ 	.short	(.L_186 - .L_185)
.L_185:
        /*0034*/ 	.word	0x00000180
        /*0038*/ 	.word	0x00000001
        /*003c*/ 	.word	0x00000001


	//----- nvinfo : EIATTR_CBANK_PARAM_SIZE
	.align		4
.L_186:
        /*0040*/ 	.byte	0x03, 0x19
        /*0042*/ 	.short	0x0a00


	//----- nvinfo : EIATTR_PARAM_CBANK
	.align		4
        /*0044*/ 	.byte	0x04, 0x0a
        /*0046*/ 	.short	(.L_188 - .L_187)
	.align		4
.L_187:
        /*0048*/ 	.word	index@(.nv.constant0._ZN7cutlass13device_kernelIN5flash11enable_sm90INS1_16FlashAttnFwdSm90INS1_25CollectiveMainloopFwdSm90ILi2EN4cute5tupleIJNS5_1CILi1EEES8_S8_EEENS6_IJNS7_ILi128EEESA_NS7_ILi192EEEEEELi128ENS_6half_tEfNS_4arch4Sm90ELb1ELb0ELb1ELb1ELb0ELb1ELb0ELb1ELb1ELb0ELb0ELb0EEENS1_21CollectiveEpilogueFwdINS6_IJSA_SA_SA_EEES9_SD_SF_Li256ELb1ELb0ELb0ELb0EEENS1_36VarlenDynamicPersistentTileSchedulerILi128ELi128ELi256ELi32ELb0ELb0ELb1ELb1ELb1ELb1EEEEEEEEEvNT_6ParamsE)
        /*004c*/ 	.short	0x0380
        /*004e*/ 	.short	0x0a00


	//----- nvinfo : EIATTR_SW_WAR
	.align		4
.L_188:
        /*0050*/ 	.byte	0x04, 0x36
        /*0052*/ 	.short	(.L_190 - .L_189)
.L_189:
        /*0054*/ 	.word	0x00000008
.L_190:


//--------------------- .nv.callgraph             --------------------------
	.section	.nv.callgraph,"",@"SHT_CUDA_CALLGRAPH"
	.align	4
	.sectionentsize	8
	.align		4
        /*0000*/ 	.word	0x00000000
	.align		4
        /*0004*/ 	.word	0xffffffff
	.align		4
        /*0008*/ 	.word	0x00000000
	.align		4
        /*000c*/ 	.word	0xfffffffe
	.align		4
        /*0010*/ 	.word	0x00000000
	.align		4
        /*0014*/ 	.word	0xfffffffd
	.align		4
        /*0018*/ 	.word	0x00000000
	.align		4
        /*001c*/ 	.word	0xfffffffc


//--------------------- .nv.constant4             --------------------------
	.section	.nv.constant4,"a",@progbits
	.align	8
	.align		8
.nv.constant4:
        /*0000*/ 	.dword	_ZN78_INTERNAL_62a4a2dc_42_flash_fwd_hdim192_128_fp16_softcap_sm90_cu_ceb34e2a_31204cuda3std3__45__cpo5beginE
	.align		8
        /*0008*/ 	.dword	_ZN78_INTERNAL_62a4a2dc_42_flash_fwd_hdim192_128_fp16_softcap_sm90_cu_ceb34e2a_31204cuda3std3__45__cpo3endE
	.align		8
        /*0010*/ 	.dword	_ZN78_INTERNAL_62a4a2dc_42_flash_fwd_hdim192_128_fp16_softcap_sm90_cu_ceb34e2a_31204cuda3std3__45__cpo6cbeginE
	.align		8
        /*0018*/ 	.dword	_ZN78_INTERNAL_62a4a2dc_42_flash_fwd_hdim192_128_fp16_softcap_sm90_cu_ceb34e2a_31204cuda3std3__45__cpo4cendE
	.align		8
        /*0020*/ 	.dword	_ZN78_INTERNAL_62a4a2dc_42_flash_fwd_hdim192_128_fp16_softcap_sm90_cu_ceb34e2a_31204cuda3std3__480_GLOBAL__N__62a4a2dc_42_flash_fwd_hdim192_128_fp16_softcap_sm90_cu_ceb34e2a_31206ignoreE
	.align		8
        /*0028*/ 	.dword	_ZN78_INTERNAL_62a4a2dc_42_flash_fwd_hdim192_128_fp16_softcap_sm90_cu_ceb34e2a_31204cuda3std3__419piecewise_constructE
	.align		8
        /*0030*/ 	.dword	_ZN78_INTERNAL_62a4a2dc_42_flash_fwd_hdim192_128_fp16_softcap_sm90_cu_ceb34e2a_31204cuda3std3__48in_placeE
	.align		8
        /*0038*/ 	.dword	_ZN78_INTERNAL_62a4a2dc_42_flash_fwd_hdim192_128_fp16_softcap_sm90_cu_ceb34e2a_31204cuda3std6ranges3__45__cpo4swapE
	.align		8
        /*0040*/ 	.dword	_ZN78_INTERNAL_62a4a2dc_42_flash_fwd_hdim192_128_fp16_softcap_sm90_cu_ceb34e2a_31204cuda3std6ranges3__45__cpo9iter_moveE
	.align		8
        /*0048*/ 	.dword	_ZN78_INTERNAL_62a4a2dc_42_flash_fwd_hdim192_128_fp16_softcap_sm90_cu_ceb34e2a_31204cute7productE
	.align		8
        /*0050*/ 	.dword	_ZN78_INTERNAL_62a4a2dc_42_flash_fwd_hdim192_128_fp16_softcap_sm90_cu_ceb34e2a_31204cute1_E


//--------------------- .text._ZN7cutlass13device_kernelIN5flash11enable_sm90INS1_16FlashAttnFwdSm90INS1_25CollectiveMainloopFwdSm90ILi2EN4cute5tupleIJNS5_1CILi1EEES8_S8_EEENS6_IJNS7_ILi128EEESA_NS7_ILi192EEEEEELi128ENS_6half_tEfNS_4arch4Sm90ELb0ELb0ELb1ELb0ELb0ELb0ELb0ELb1ELb1ELb0ELb0ELb0EEENS1_21CollectiveEpilogueFwdINS6_IJSA_SA_SA_EEES9_SD_SF_Li256ELb0ELb0ELb0ELb0EEENS1_29StaticPersistentTileSchedulerILb0EEEEEEEEEvNT_6ParamsE --------------------------
	.section	.text._ZN7cutlass13device_kernelIN5flash11enable_sm90INS1_16FlashAttnFwdSm90INS1_25CollectiveMainloopFwdSm90ILi2EN4cute5tupleIJNS5_1CILi1EEES8_S8_EEENS6_IJNS7_ILi128EEESA_NS7_ILi192EEEEEELi128ENS_6half_tEfNS_4arch4Sm90ELb0ELb0ELb1ELb0ELb0ELb0ELb0ELb1ELb1ELb0ELb0ELb0EEENS1_21CollectiveEpilogueFwdINS6_IJSA_SA_SA_EEES9_SD_SF_Li256ELb0ELb0ELb0ELb0EEENS1_29StaticPersistentTileSchedulerILb0EEEEEEEEEvNT_6ParamsE,"ax",@progbits
	.align	128
.text._ZN7cutlass13device_kernelIN5flash11enable_sm90INS1_16FlashAttnFwdSm90INS1_25CollectiveMainloopFwdSm90ILi2EN4cute5tupleIJNS5_1CILi1EEES8_S8_EEENS6_IJNS7_ILi128EEESA_NS7_ILi192EEEEEELi128ENS_6half_tEfNS_4arch4Sm90ELb0ELb0ELb1ELb0ELb0ELb0ELb0ELb1ELb1ELb0ELb0ELb0EEENS1_21CollectiveEpilogueFwdINS6_IJSA_SA_SA_EEES9_SD_SF_Li256ELb0ELb0ELb0ELb0EEENS1_29StaticPersistentTileSchedulerILb0EEEEEEEEEvNT_6ParamsE:
        .type           _ZN7cutlass13device_kernelIN5flash11enable_sm90INS1_16FlashAttnFwdSm90INS1_25CollectiveMainloopFwdSm90ILi2EN4cute5tupleIJNS5_1CILi1EEES8_S8_EEENS6_IJNS7_ILi128EEESA_NS7_ILi192EEEEEELi128ENS_6half_tEfNS_4arch4Sm90ELb0ELb0ELb1ELb0ELb0ELb0ELb0ELb1ELb1ELb0ELb0ELb0EEENS1_21CollectiveEpilogueFwdINS6_IJSA_SA_SA_EEES9_SD_SF_Li256ELb0ELb0ELb0ELb0EEENS1_29StaticPersistentTileSchedulerILb0EEEEEEEEEvNT_6ParamsE,@function
        .size           _ZN7cutlass13device_kernelIN5flash11enable_sm90INS1_16FlashAttnFwdSm90INS1_25CollectiveMainloopFwdSm90ILi2EN4cute5tupleIJNS5_1CILi1EEES8_S8_EEENS6_IJNS7_ILi128EEESA_NS7_ILi192EEEEEELi128ENS_6half_tEfNS_4arch4Sm90ELb0ELb0ELb1ELb0ELb0ELb0ELb0ELb1ELb1ELb0ELb0ELb0EEENS1_21CollectiveEpilogueFwdINS6_IJSA_SA_SA_EEES9_SD_SF_Li256ELb0ELb0ELb0ELb0EEENS1_29StaticPersistentTileSchedulerILb0EEEEEEEEEvNT_6ParamsE,(.L_x_10 - _ZN7cutlass13device_kernelIN5flash11enable_sm90INS1_16FlashAttnFwdSm90INS1_25CollectiveMainloopFwdSm90ILi2EN4cute5tupleIJNS5_1CILi1EEES8_S8_EEENS6_IJNS7_ILi128EEESA_NS7_ILi192EEEEEELi128ENS_6half_tEfNS_4arch4Sm90ELb0ELb0ELb1ELb0ELb0ELb0ELb0ELb1ELb1ELb0ELb0ELb0EEENS1_21CollectiveEpilogueFwdINS6_IJSA_SA_SA_EEES9_SD_SF_Li256ELb0ELb0ELb0ELb0EEENS1_29StaticPersistentTileSchedulerILb0EEEEEEEEEvNT_6ParamsE)
        .other          _ZN7cutlass13device_kernelIN5flash11enable_sm90INS1_16FlashAttnFwdSm90INS1_25CollectiveMainloopFwdSm90ILi2EN4cute5tupleIJNS5_1CILi1EEES8_S8_EEENS6_IJNS7_ILi128EEESA_NS7_ILi192EEEEEELi128ENS_6half_tEfNS_4arch4Sm90ELb0ELb0ELb1ELb0ELb0ELb0ELb0ELb1ELb1ELb0ELb0ELb0EEENS1_21CollectiveEpilogueFwdINS6_IJSA_SA_SA_EEES9_SD_SF_Li256ELb0ELb0ELb0ELb0EEENS1_29StaticPersistentTileSchedulerILb0EEEEEEEEEvNT_6ParamsE,@"STO_CUDA_ENTRY STV_DEFAULT"
_ZN7cutlass13device_kernelIN5flash11enable_sm90INS1_16FlashAttnFwdSm90INS1_25CollectiveMainloopFwdSm90ILi2EN4cute5tupleIJNS5_1CILi1EEES8_S8_EEENS6_IJNS7_ILi128EEESA_NS7_ILi192EEEEEELi128ENS_6half_tEfNS_4arch4Sm90ELb0ELb0ELb1ELb0ELb0ELb0ELb0ELb1ELb1ELb0ELb0ELb0EEENS1_21CollectiveEpilogueFwdINS6_IJSA_SA_SA_EEES9_SD_SF_Li256ELb0ELb0ELb0ELb0EEENS1_29StaticPersistentTileSchedulerILb0EEEEEEEEEvNT_6ParamsE:
[----:B------:R-:W-:Y:S01]  /*0000*/  LDC R1, c[0x0][0x37c] ;  /* 0x0000df00ff017b82 */ /* 0x000fe20000000800 */
[----:B------:R-:W-:Y:S05]  /*0010*/  EXIT ;  /* 0x000000000000794d */ /* 0x000fea0003800000 */
.L_x_0:
[----:B------:R-:W-:-:S00]  /*0020*/  BRA `(.L_x_0) ;  /* 0xfffffffc00fc7947 */ /* 0x000fc0000383ffff */
[----:B------:R-:W-:-:S00]  /*0030*/  NOP ;  /* 0x0000000000007918 */ /* 0x000fc00000000000 */
        /* <DEDUP_REMOVED lines=12> */
.L_x_10:


//--------------------- .text._ZN7cutlass13device_kernelIN5flash11enable_sm90INS1_16FlashAttnFwdSm90INS1_25CollectiveMainloopFwdSm90ILi2EN4cute5tupleIJNS5_1CILi2EEENS7_ILi1EEES9_EEENS6_IJNS7_ILi128EEESB_NS7_ILi192EEEEEELi128ENS_6half_tEfNS_4arch4Sm90ELb0ELb0ELb1ELb0ELb0ELb0ELb0ELb1ELb1ELb0ELb0ELb0EEENS1_21CollectiveEpilogueFwdINS6_IJSB_SB_SB_EEESA_SE_SG_Li256ELb0ELb0ELb0ELb0EEENS1_29StaticPersistentTileSchedulerILb0EEEEEEEEEvNT_6ParamsE --------------------------
	.section	.text._ZN7cutlass13device_kernelIN5flash11enable_sm90INS1_16FlashAttnFwdSm90INS1_25CollectiveMainloopFwdSm90ILi2EN4cute5tupleIJNS5_1CILi2EEENS7_ILi1EEES9_EEENS6_IJNS7_ILi128EEESB_NS7_ILi192EEEEEELi128ENS_6half_tEfNS_4arch4Sm90ELb0ELb0ELb1ELb0ELb0ELb0ELb0ELb1ELb1ELb0ELb0ELb0EEENS1_21CollectiveEpilogueFwdINS6_IJSB_SB_SB_EEESA_SE_SG_Li256ELb0ELb0ELb0ELb0EEENS1_29StaticPersistentTileSchedulerILb0EEEEEEEEEvNT_6ParamsE,"ax",@progbits
	.align	128
.text._ZN7cutlass13device_kernelIN5flash11enable_sm90INS1_16FlashAttnFwdSm90INS1_25CollectiveMainloopFwdSm90ILi2EN4cute5tupleIJNS5_1CILi2EEENS7_ILi1EEES9_EEENS6_IJNS7_ILi128EEESB_NS7_ILi192EEEEEELi128ENS_6half_tEfNS_4arch4Sm90ELb0ELb0ELb1ELb0ELb0ELb0ELb0ELb1ELb1ELb0ELb0ELb0EEENS1_21CollectiveEpilogueFwdINS6_IJSB_SB_SB_EEESA_SE_SG_Li256ELb0ELb0ELb0ELb0EEENS1_29StaticPersistentTileSchedulerILb0EEEEEEEEEvNT_6ParamsE:
        .type           _ZN7cutlass13device_kernelIN5flash11enable_sm90INS1_16FlashAttnFwdSm90INS1_25CollectiveMainloopFwdSm90ILi2EN4cute5tupleIJNS5_1CILi2EEENS7_ILi1EEES9_EEENS6_IJNS7_ILi128EEESB_NS7_ILi192EEEEEELi128ENS_6half_tEfNS_4arch4Sm90ELb0ELb0ELb1ELb0ELb0ELb0ELb0ELb1ELb1ELb0ELb0ELb0EEENS1_21CollectiveEpilogueFwdINS6_IJSB_SB_SB_EEESA_SE_SG_Li256ELb0ELb0ELb0ELb0EEENS1_29StaticPersistentTileSchedulerILb0EEEEEEEEEvNT_6ParamsE,@function
        .size           _ZN7cutlass13device_kernelIN5flash11enable_sm90INS1_16FlashAttnFwdSm90INS1_25CollectiveMainloopFwdSm90ILi2EN4cute5tupleIJNS5_1CILi2EEENS7_ILi1EEES9_EEENS6_IJNS7_ILi128EEESB_NS7_ILi192EEEEEELi128ENS_6half_tEfNS_4arch4Sm90ELb0ELb0ELb1ELb0ELb0ELb0ELb0ELb1ELb1ELb0ELb0ELb0EEENS1_21CollectiveEpilogueFwdINS6_IJSB_SB_SB_EEESA_SE_SG_Li256ELb0ELb0ELb0ELb0EEENS1_29StaticPersistentTileSchedulerILb0EEEEEEEEEvNT_6ParamsE,(.L_x_11 - _ZN7cutlass13device_kernelIN5flash11enable_sm90INS1_16FlashAttnFwdSm90INS1_25CollectiveMainloopFwdSm90ILi2EN4cute5tupleIJNS5_1CILi2EEENS7_ILi1EEES9_EEENS6_IJNS7_ILi128EEESB_NS7_ILi192EEEEEELi128ENS_6half_tEfNS_4arch4Sm90ELb0ELb0ELb1ELb0ELb0ELb0ELb0ELb1ELb1ELb0ELb0ELb0EEENS1_21CollectiveEpilogueFwdINS6_IJSB_SB_SB_EEESA_SE_SG_Li256ELb0ELb0ELb0ELb0EEENS1_29StaticPersistentTileSchedulerILb0EEEEEEEEEvNT_6ParamsE)
        .other          _ZN7cutlass13device_kernelIN5flash11enable_sm90INS1_16FlashAttnFwdSm90INS1_25CollectiveMainloopFwdSm90ILi2EN4cute5tupleIJNS5_1CILi2EEENS7_ILi1EEES9_EEENS6_IJNS7_ILi128EEESB_NS7_ILi192EEEEEELi128ENS_6half_tEfNS_4arch4Sm90ELb0ELb0ELb1ELb0ELb0ELb0ELb0ELb1ELb1ELb0ELb0ELb0EEENS1_21CollectiveEpilogueFwdINS6_IJSB_SB_SB_EEESA_SE_SG_Li256ELb0ELb0ELb0ELb0EEENS1_29StaticPersistentTileSchedulerILb0EEEEEEEEEvNT_6ParamsE,@"STO_CUDA_ENTRY STV_DEFAULT"
_ZN7cutlass13device_kernelIN5flash11enable_sm90INS1_16FlashAttnFwdSm90INS1_25CollectiveMainloopFwdSm90ILi2EN4cute5tupleIJNS5_1CILi2EEENS7_ILi1EEES9_EEENS6_IJNS7_ILi128EEESB_NS7_ILi192EEEEEELi128ENS_6half_tEfNS_4arch4Sm90ELb0ELb0ELb1ELb0ELb0ELb0ELb0ELb1ELb1ELb0ELb0ELb0EEENS1_21CollectiveEpilogueFwdINS6_IJSB_SB_SB_EEESA_SE_SG_Li256ELb0ELb0ELb0ELb0EEENS1_29StaticPersistentTileSchedulerILb0EEEEEEEEEvNT_6ParamsE:
[----:B------:R-:W-:Y:S01]  /*0000*/  LDC R1, c[0x0][0x37c] ;  /* 0x0000df00ff017b82 */ /* 0x000fe20000000800 */
[----:B------:R-:W-:Y:S05]  /*0010*/  EXIT ;  /* 0x000000000000794d */ /* 0x000fea0003800000 */
.L_x_1:
        /* <DEDUP_REMOVED lines=14> */
.L_x_11:


//--------------------- .text._ZN7cutlass13device_kernelIN5flash11enable_sm90INS1_16FlashAttnFwdSm90INS1_25CollectiveMainloopFwdSm90ILi2EN4cute5tupleIJNS5_1CILi1EEES8_S8_EEENS6_IJNS7_ILi128EEESA_NS7_ILi192EEEEEELi128ENS_6half_tEfNS_4arch4Sm90ELb0ELb0ELb1ELb1ELb0ELb0ELb0ELb1ELb1ELb0ELb0ELb0EEENS1_21CollectiveEpilogueFwdINS6_IJSA_SA_SA_EEES9_SD_SF_Li256ELb1ELb0ELb0ELb0EEENS1_36VarlenDynamicPersistentTileSchedulerILi128ELi128ELi256ELi32ELb0ELb0ELb1ELb0ELb1ELb1EEEEEEEEEvNT_6ParamsE --------------------------
	.section	.text._ZN7cutlass13device_kernelIN5flash11enable_sm90INS1_16FlashAttnFwdSm90INS1_25CollectiveMainloopFwdSm90ILi2EN4cute5tupleIJNS5_1CILi1EEES8_S8_EEENS6_IJNS7_ILi128EEESA_NS7_ILi192EEEEEELi128ENS_6half_tEfNS_4arch4Sm90ELb0ELb0ELb1ELb1ELb0ELb0ELb0ELb1ELb1ELb0ELb0ELb0EEENS1_21CollectiveEpilogueFwdINS6_IJSA_SA_SA_EEES9_SD_SF_Li256ELb1ELb0ELb0ELb0EEENS1_36VarlenDynamicPersistentTileSchedulerILi128ELi128ELi256ELi32ELb0ELb0ELb1ELb0ELb1ELb1EEEEEEEEEvNT_6ParamsE,"ax",@progbits
	.align	128
.text._ZN7cutlass13device_kernelIN5flash11enable_sm90INS1_16FlashAttnFwdSm90INS1_25CollectiveMainloopFwdSm90ILi2EN4cute5tupleIJNS5_1CILi1EEES8_S8_EEENS6_IJNS7_ILi128EEESA_NS7_ILi192EEEEEELi128ENS_6half_tEfNS_4arch4Sm90ELb0ELb0ELb1ELb1ELb0ELb0ELb0ELb1ELb1ELb0ELb0ELb0EEENS1_21CollectiveEpilogueFwdINS6_IJSA_SA_SA_EEES9_SD_SF_Li256ELb1ELb0ELb0ELb0EEENS1_36VarlenDynamicPersistentTileSchedulerILi128ELi128ELi256ELi32ELb0ELb0ELb1ELb0ELb1ELb1EEEEEEEEEvNT_6ParamsE:
        .type           _ZN7cutlass13device_kernelIN5flash11enable_sm90INS1_16FlashAttnFwdSm90INS1_25CollectiveMainloopFwdSm90ILi2EN4cute5tupleIJNS5_1CILi1EEES8_S8_EEENS6_IJNS7_ILi128EEESA_NS7_ILi192EEEEEELi128ENS_6half_tEfNS_4arch4Sm90ELb0ELb0ELb1ELb1ELb0ELb0ELb0ELb1ELb1ELb0ELb0ELb0EEENS1_21CollectiveEpilogueFwdINS6_IJSA_SA_SA_EEES9_SD_SF_Li256ELb1ELb0ELb0ELb0EEENS1_36VarlenDynamicPersistentTileSchedulerILi128ELi128ELi256ELi32ELb0ELb0ELb1ELb0ELb1ELb1EEEEEEEEEvNT_6ParamsE,@function
        .size           _ZN7cutlass13device_kernelIN5flash11enable_sm90INS1_16FlashAttnFwdSm90INS1_25CollectiveMainloopFwdSm90ILi2EN4cute5tupleIJNS5_1CILi1EEES8_S8_EEENS6_IJNS7_ILi128EEESA_NS7_ILi192EEEEEELi128ENS_6half_tEfNS_4arch4Sm90ELb0ELb0ELb1ELb1ELb0ELb0ELb0ELb1ELb1ELb0ELb0ELb0EEENS1_21CollectiveEpilogueFwdINS6_IJSA_SA_SA_EEES9_SD_SF_Li256ELb1ELb0ELb0ELb0EEENS1_36VarlenDynamicPersistentTileSchedulerILi128ELi128ELi256ELi32ELb0ELb0ELb1ELb0ELb1ELb1EEEEEEEEEvNT_6ParamsE,(.L_x_12 - _ZN7cutlass13device_kernelIN5flash11enable_sm90INS1_16FlashAttnFwdSm90INS1_25CollectiveMainloopFwdSm90ILi2EN4cute5tupleIJNS5_1CILi1EEES8_S8_EEENS6_IJNS7_ILi128EEESA_NS7_ILi192EEEEEELi128ENS_6half_tEfNS_4arch4Sm90ELb0ELb0ELb1ELb1ELb0ELb0ELb0ELb1ELb1ELb0ELb0ELb0EEENS1_21CollectiveEpilogueFwdINS6_IJSA_SA_SA_EEES9_SD_SF_Li256ELb1ELb0ELb0ELb0EEENS1_36VarlenDynamicPersistentTileSchedulerILi128ELi128ELi256ELi32ELb0ELb0ELb1ELb0ELb1ELb1EEEEEEEEEvNT_6ParamsE)
        .other          _ZN7cutlass13device_kernelIN5flash11enable_sm90INS1_16FlashAttnFwdSm90INS1_25CollectiveMainloopFwdSm90ILi2EN4cute5tupleIJNS5_1CILi1EEES8_S8_EEENS6_IJNS7_ILi128EEESA_NS7_ILi192EEEEEELi128ENS_6half_tEfNS_4arch4Sm90ELb0ELb0ELb1ELb1ELb0ELb0ELb0ELb1ELb1ELb0ELb0ELb0EEENS1_21CollectiveEpilogueFwdINS6_IJSA_SA_SA_EEES9_SD_SF_Li256ELb1ELb0ELb0ELb0EEENS1_36VarlenDynamicPersistentTileSchedulerILi128ELi128ELi256ELi32ELb0ELb0ELb1ELb0ELb1ELb1EEEEEEEEEvNT_6ParamsE,@"STO_CUDA_ENTRY STV_DEFAULT"
_ZN7cutlass13device_kernelIN5flash11enable_sm90INS1_16FlashAttnFwdSm90INS1_25CollectiveMainloopFwdSm90ILi2EN4cute5tupleIJNS5_1CILi1EEES8_S8_EEENS6_IJNS7_ILi128EEESA_NS7_ILi192EEEEEELi128ENS_6half_tEfNS_4arch4Sm90ELb0ELb0ELb1ELb1ELb0ELb0ELb0ELb1ELb1ELb0ELb0ELb0EEENS1_21CollectiveEpilogueFwdINS6_IJSA_SA_SA_EEES9_SD_SF_Li256ELb1ELb0ELb0ELb0EEENS1_36VarlenDynamicPersistentTileSchedulerILi128ELi128ELi256ELi32ELb0ELb0ELb1ELb0ELb1ELb1EEEEEEEEEvNT_6ParamsE:
[----:B------:R-:W-:Y:S01]  /*0000*/  LDC R1, c[0x0][0x37c] ;  /* 0x0000df00ff017b82 */ /* 0x000fe20000000800 */
[----:B------:R-:W-:Y:S05]  /*0010*/  EXIT ;  /* 0x000000000000794d */ /* 0x000fea0003800000 */
.L_x_2:
        /* <DEDUP_REMOVED lines=14> */
.L_x_12:


//--------------------- .text._ZN7cutlass13device_kernelIN5flash11enable_sm90INS1_16FlashAttnFwdSm90INS1_25CollectiveMainloopFwdSm90ILi2EN4cute5tupleIJNS5_1CILi1EEES8_S8_EEENS6_IJNS7_ILi128EEESA_NS7_ILi192EEEEEELi128ENS_6half_tEfNS_4arch4Sm90ELb0ELb0ELb1ELb1ELb0ELb1ELb0ELb1ELb1ELb0ELb0ELb0EEENS1_21CollectiveEpilogueFwdINS6_IJSA_SA_SA_EEES9_SD_SF_Li256ELb1ELb0ELb0ELb0EEENS1_36VarlenDynamicPersistentTileSchedulerILi128ELi128ELi256ELi32ELb0ELb0ELb1ELb0ELb1ELb1EEEEEEEEEvNT_6ParamsE --------------------------
	.section	.text._ZN7cutlass13device_kernelIN5flash11enable_sm90INS1_16FlashAttnFwdSm90INS1_25CollectiveMainloopFwdSm90ILi2EN4cute5tupleIJNS5_1CILi1EEES8_S8_EEENS6_IJNS7_ILi128EEESA_NS7_ILi192EEEEEELi128ENS_6half_tEfNS_4arch4Sm90ELb0ELb0ELb1ELb1ELb0ELb1ELb0ELb1ELb1ELb0ELb0ELb0EEENS1_21CollectiveEpilogueFwdINS6_IJSA_SA_SA_EEES9_SD_SF_Li256ELb1ELb0ELb0ELb0EEENS1_36VarlenDynamicPersistentTileSchedulerILi128ELi128ELi256ELi32ELb0ELb0ELb1ELb0ELb1ELb1EEEEEEEEEvNT_6ParamsE,"ax",@progbits
	.align	128
.text._ZN7cutlass13device_kernelIN5flash11enable_sm90INS1_16FlashAttnFwdSm90INS1_25CollectiveMainloopFwdSm90ILi2EN4cute5tupleIJNS5_1CILi1EEES8_S8_EEENS6_IJNS7_ILi128EEESA_NS7_ILi192EEEEEELi128ENS_6half_tEfNS_4arch4Sm90ELb0ELb0ELb1ELb1ELb0ELb1ELb0ELb1ELb1ELb0ELb0ELb0EEENS1_21CollectiveEpilogueFwdINS6_IJSA_SA_SA_EEES9_SD_SF_Li256ELb1ELb0ELb0ELb0EEENS1_36VarlenDynamicPersistentTileSchedulerILi128ELi128ELi256ELi32ELb0ELb0ELb1ELb0ELb1ELb1EEEEEEEEEvNT_6ParamsE:
        .type           _ZN7cutlass13device_kernelIN5flash11enable_sm90INS1_16FlashAttnFwdSm90INS1_25CollectiveMainloopFwdSm90ILi2EN4cute5tupleIJNS5_1CILi1EEES8_S8_EEENS6_IJNS7_ILi128EEESA_NS7_ILi192EEEEEELi128ENS_6half_tEfNS_4arch4Sm90ELb0ELb0ELb1ELb1ELb0ELb1ELb0ELb1ELb1ELb0ELb0ELb0EEENS1_21CollectiveEpilogueFwdINS6_IJSA_SA_SA_EEES9_SD_SF_Li256ELb1ELb0ELb0ELb0EEENS1_36VarlenDynamicPersistentTileSchedulerILi128ELi128ELi256ELi32ELb0ELb0ELb1ELb0ELb1ELb1EEEEEEEEEvNT_6ParamsE,@function
        .size           _ZN7cutlass13device_kernelIN5flash11enable_sm90INS1_16FlashAttnFwdSm90INS1_25CollectiveMainloopFwdSm90ILi2EN4cute5tupleIJNS5_1CILi1EEES8_S8_EEENS6_IJNS7_ILi128EEESA_NS7_ILi192EEEEEELi128ENS_6half_tEfNS_4arch4Sm90ELb0ELb0ELb1ELb1ELb0ELb1ELb0ELb1ELb1ELb0ELb0ELb0EEENS1_21CollectiveEpilogueFwdINS6_IJSA_SA_SA_EEES9_SD_SF_Li256ELb1ELb0ELb0ELb0EEENS1_36VarlenDynamicPersistentTileSchedulerILi128ELi128ELi256ELi32ELb0ELb0ELb1ELb0ELb1ELb1EEEEEEEEEvNT_6ParamsE,(.L_x_13 - _ZN7cutlass13device_kernelIN5flash11enable_sm90INS1_16FlashAttnFwdSm90INS1_25CollectiveMainloopFwdSm90ILi2EN4cute5tupleIJNS5_1CILi1EEES8_S8_EEENS6_IJNS7_ILi128EEESA_NS7_ILi192EEEEEELi128ENS_6half_tEfNS_4arch4Sm90ELb0ELb0ELb1ELb1ELb0ELb1ELb0ELb1ELb1ELb0ELb0ELb0EEENS1_21CollectiveEpilogueFwdINS6_IJSA_SA_SA_EEES9_SD_SF_Li256ELb1ELb0ELb0ELb0EEENS1_36VarlenDynamicPersistentTileSchedulerILi128ELi128ELi256ELi32ELb0ELb0ELb1ELb0ELb1ELb1EEEEEEEEEvNT_6ParamsE)
        .other          _ZN7cutlass13device_kernelIN5flash11enable_sm90INS1_16FlashAttnFwdSm90INS1_25CollectiveMainloopFwdSm90ILi2EN4cute5tupleIJNS5_1CILi1EEES8_S8_EEENS6_IJNS7_ILi128EEESA_NS7_ILi192EEEEEELi128ENS_6half_tEfNS_4arch4Sm90ELb0ELb0ELb1ELb1ELb0ELb1ELb0ELb1ELb1ELb0ELb0ELb0EEENS1_21CollectiveEpilogueFwdINS6_IJSA_SA_SA_EEES9_SD_SF_Li256ELb1ELb0ELb0ELb0EEENS1_36VarlenDynamicPersistentTileSchedulerILi128ELi128ELi256ELi32ELb0ELb0ELb1ELb0ELb1ELb1EEEEEEEEEvNT_6ParamsE,@"STO_CUDA_ENTRY STV_DEFAULT"
_ZN7cutlass13device_kernelIN5flash11enable_sm90INS1_16FlashAttnFwdSm90INS1_25CollectiveMainloopFwdSm90ILi2EN4cute5tupleIJNS5_1CILi1EEES8_S8_EEENS6_IJNS7_ILi128EEESA_NS7_ILi192EEEEEELi128ENS_6half_tEfNS_4arch4Sm90ELb0ELb0ELb1ELb1ELb0ELb1ELb0ELb1ELb1ELb0ELb0ELb0EEENS1_21CollectiveEpilogueFwdINS6_IJSA_SA_SA_EEES9_SD_SF_Li256ELb1ELb0ELb0ELb0EEENS1_36VarlenDynamicPersistentTileSchedulerILi128ELi128ELi256ELi32ELb0ELb0ELb1ELb0ELb1ELb1EEEEEEEEEvNT_6ParamsE:
[----:B------:R-:W-:Y:S01]  /*0000*/  LDC R1, c[0x0][0x37c] ;  /* 0x0000df00ff017b82 */ /* 0x000fe20000000800 */
[----:B------:R-:W-:Y:S05]  /*0010*/  EXIT ;  /* 0x000000000000794d */ /* 0x000fea0003800000 */
.L_x_3:
        /* <DEDUP_REMOVED lines=14> */
.L_x_13:


//--------------------- .text._ZN7cutlass13device_kernelIN5flash11enable_sm90INS1_16FlashAttnFwdSm90INS1_25CollectiveMainloopFwdSm90ILi2EN4cute5tupleIJNS5_1CILi1EEES8_S8_EEENS6_IJNS7_ILi128EEENS7_ILi96EEENS7_ILi192EEEEEELi128ENS_6half_tEfNS_4arch4Sm90ELb0ELb1ELb1ELb0ELb0ELb0ELb0ELb1ELb1ELb0ELb0ELb0EEENS1_21CollectiveEpilogueFwdINS6_IJSA_SA_SB_EEES9_SE_SG_Li256ELb0ELb0ELb0ELb0EEENS1_30DynamicPersistentTileSchedulerILi256ELi32ELb0ELb0ELb1EEEEEEEEEvNT_6ParamsE --------------------------
	.section	.text._ZN7cutlass13device_kernelIN5flash11enable_sm90INS1_16FlashAttnFwdSm90INS1_25CollectiveMainloopFwdSm90ILi2EN4cute5tupleIJNS5_1CILi1EEES8_S8_EEENS6_IJNS7_ILi128EEENS7_ILi96EEENS7_ILi192EEEEEELi128ENS_6half_tEfNS_4arch4Sm90ELb0ELb1ELb1ELb0ELb0ELb0ELb0ELb1ELb1ELb0ELb0ELb0EEENS1_21CollectiveEpilogueFwdINS6_IJSA_SA_SB_EEES9_SE_SG_Li256ELb0ELb0ELb0ELb0EEENS1_30DynamicPersistentTileSchedulerILi256ELi32ELb0ELb0ELb1EEEEEEEEEvNT_6ParamsE,"ax",@progbits
	.align	128
.text._ZN7cutlass13device_kernelIN5flash11enable_sm90INS1_16FlashAttnFwdSm90INS1_25CollectiveMainloopFwdSm90ILi2EN4cute5tupleIJNS5_1CILi1EEES8_S8_EEENS6_IJNS7_ILi128EEENS7_ILi96EEENS7_ILi192EEEEEELi128ENS_6half_tEfNS_4arch4Sm90ELb0ELb1ELb1ELb0ELb0ELb0ELb0ELb1ELb1ELb0ELb0ELb0EEENS1_21CollectiveEpilogueFwdINS6_IJSA_SA_SB_EEES9_SE_SG_Li256ELb0ELb0ELb0ELb0EEENS1_30DynamicPersistentTileSchedulerILi256ELi32ELb0ELb0ELb1EEEEEEEEEvNT_6ParamsE:
        .type           _ZN7cutlass13device_kernelIN5flash11enable_sm90INS1_16FlashAttnFwdSm90INS1_25CollectiveMainloopFwdSm90ILi2EN4cute5tupleIJNS5_1CILi1EEES8_S8_EEENS6_IJNS7_ILi128EEENS7_ILi96EEENS7_ILi192EEEEEELi128ENS_6half_tEfNS_4arch4Sm90ELb0ELb1ELb1ELb0ELb0ELb0ELb0ELb1ELb1ELb0ELb0ELb0EEENS1_21CollectiveEpilogueFwdINS6_IJSA_SA_SB_EEES9_SE_SG_Li256ELb0ELb0ELb0ELb0EEENS1_30DynamicPersistentTileSchedulerILi256ELi32ELb0ELb0ELb1EEEEEEEEEvNT_6ParamsE,@function
        .size           _ZN7cutlass13device_kernelIN5flash11enable_sm90INS1_16FlashAttnFwdSm90INS1_25CollectiveMainloopFwdSm90ILi2EN4cute5tupleIJNS5_1CILi1EEES8_S8_EEENS6_IJNS7_ILi128EEENS7_ILi96EEENS7_ILi192EEEEEELi128ENS_6half_tEfNS_4arch4Sm90ELb0ELb1ELb1ELb0ELb0ELb0ELb0ELb1ELb1ELb0ELb0ELb0EEENS1_21CollectiveEpilogueFwdINS6_IJSA_SA_SB_EEES9_SE_SG_Li256ELb0ELb0ELb0ELb0EEENS1_30DynamicPersistentTileSchedulerILi256ELi32ELb0ELb0ELb1EEEEEEEEEvNT_6ParamsE,(.L_x_14 - _ZN7cutlass13device_kernelIN5flash11enable_sm90INS1_16FlashAttnFwdSm90INS1_25CollectiveMainloopFwdSm90ILi2EN4cute5tupleIJNS5_1CILi1EEES8_S8_EEENS6_IJNS7_ILi128EEENS7_ILi96EEENS7_ILi192EEEEEELi128ENS_6half_tEfNS_4arch4Sm90ELb0ELb1ELb1ELb0ELb0ELb0ELb0ELb1ELb1ELb0ELb0ELb0EEENS1_21CollectiveEpilogueFwdINS6_IJSA_SA_SB_EEES9_SE_SG_Li256ELb0ELb0ELb0ELb0EEENS1_30DynamicPersistentTileSchedulerILi256ELi32ELb0ELb0ELb1EEEEEEEEEvNT_6ParamsE)
        .other          _ZN7cutlass13device_kernelIN5flash11enable_sm90INS1_16FlashAttnFwdSm90INS1_25CollectiveMainloopFwdSm90ILi2EN4cute5tupleIJNS5_1CILi1EEES8_S8_EEENS6_IJNS7_ILi128EEENS7_ILi96EEENS7_ILi192EEEEEELi128ENS_6half_tEfNS_4arch4Sm90ELb0ELb1ELb1ELb0ELb0ELb0ELb0ELb1ELb1ELb0ELb0ELb0EEENS1_21CollectiveEpilogueFwdINS6_IJSA_SA_SB_EEES9_SE_SG_Li256ELb0ELb0ELb0ELb0EEENS1_30DynamicPersistentTileSchedulerILi256ELi32ELb0ELb0ELb1EEEEEEEEEvNT_6ParamsE,@"STO_CUDA_ENTRY STV_DEFAULT"
_ZN7cutlass13device_kernelIN5flash11enable_sm90INS1_16FlashAttnFwdSm90INS1_25CollectiveMainloopFwdSm90ILi2EN4cute5tupleIJNS5_1CILi1EEES8_S8_EEENS6_IJNS7_ILi128EEENS7_ILi96EEENS7_ILi192EEEEEELi128ENS_6half_tEfNS_4arch4Sm90ELb0ELb1ELb1ELb0ELb0ELb0ELb0ELb1ELb1ELb0ELb0ELb0EEENS1_21CollectiveEpilogueFwdINS6_IJSA_SA_SB_EEES9_SE_SG_Li256ELb0ELb0ELb0ELb0EEENS1_30DynamicPersistentTileSchedulerILi256ELi32ELb0ELb0ELb1EEEEEEEEEvNT_6ParamsE:
[----:B------:R-:W-:Y:S01]  /*0000*/  LDC R1, c[0x0][0x37c] ;  /* 0x0000df00ff017b82 */ /* 0x000fe20000000800 */
[----:B------:R-:W-:Y:S05]  /*0010*/  EXIT ;  /* 0x000000000000794d */ /* 0x000fea0003800000 */
.L_x_4:
        /* <DEDUP_REMOVED lines=14> */
.L_x_14:


//--------------------- .text._ZN7cutlass13device_kernelIN5flash11enable_sm90INS1_16FlashAttnFwdSm90INS1_25CollectiveMainloopFwdSm90ILi2EN4cute5tupleIJNS5_1CILi1EEES8_S8_EEENS6_IJNS7_ILi128EEENS7_ILi96EEENS7_ILi192EEEEEELi128ENS_6half_tEfNS_4arch4Sm90ELb0ELb1ELb1ELb1ELb0ELb0ELb0ELb1ELb1ELb0ELb0ELb0EEENS1_21CollectiveEpilogueFwdINS6_IJSA_SA_SB_EEES9_SE_SG_Li256ELb1ELb0ELb0ELb0EEENS1_36VarlenDynamicPersistentTileSchedulerILi128ELi96ELi256ELi32ELb0ELb0ELb1ELb1ELb0ELb1EEEEEEEEEvNT_6ParamsE --------------------------
	.section	.text._ZN7cutlass13device_kernelIN5flash11enable_sm90INS1_16FlashAttnFwdSm90INS1_25CollectiveMainloopFwdSm90ILi2EN4cute5tupleIJNS5_1CILi1EEES8_S8_EEENS6_IJNS7_ILi128EEENS7_ILi96EEENS7_ILi192EEEEEELi128ENS_6half_tEfNS_4arch4Sm90ELb0ELb1ELb1ELb1ELb0ELb0ELb0ELb1ELb1ELb0ELb0ELb0EEENS1_21CollectiveEpilogueFwdINS6_IJSA_SA_SB_EEES9_SE_SG_Li256ELb1ELb0ELb0ELb0EEENS1_36VarlenDynamicPersistentTileSchedulerILi128ELi96ELi256ELi32ELb0ELb0ELb1ELb1ELb0ELb1EEEEEEEEEvNT_6ParamsE,"ax",@progbits
	.align	128
.text._ZN7cutlass13device_kernelIN5flash11enable_sm90INS1_16FlashAttnFwdSm90INS1_25CollectiveMainloopFwdSm90ILi2EN4cute5tupleIJNS5_1CILi1EEES8_S8_EEENS6_IJNS7_ILi128EEENS7_ILi96EEENS7_ILi192EEEEEELi128ENS_6half_tEfNS_4arch4Sm90ELb0ELb1ELb1ELb1ELb0ELb0ELb0ELb1ELb1ELb0ELb0ELb0EEENS1_21CollectiveEpilogueFwdINS6_IJSA_SA_SB_EEES9_SE_SG_Li256ELb1ELb0ELb0ELb0EEENS1_36VarlenDynamicPersistentTileSchedulerILi128ELi96ELi256ELi32ELb0ELb0ELb1ELb1ELb0ELb1EEEEEEEEEvNT_6ParamsE:
        .type           _ZN7cutlass13device_kernelIN5flash11enable_sm90INS1_16FlashAttnFwdSm90INS1_25CollectiveMainloopFwdSm90ILi2EN4cute5tupleIJNS5_1CILi1EEES8_S8_EEENS6_IJNS7_ILi128EEENS7_ILi96EEENS7_ILi192EEEEEELi128ENS_6half_tEfNS_4arch4Sm90ELb0ELb1ELb1ELb1ELb0ELb0ELb0ELb1ELb1ELb0ELb0ELb0EEENS1_21CollectiveEpilogueFwdINS6_IJSA_SA_SB_EEES9_SE_SG_Li256ELb1ELb0ELb0ELb0EEENS1_36VarlenDynamicPersistentTileSchedulerILi128ELi96ELi256ELi32ELb0ELb0ELb1ELb1ELb0ELb1EEEEEEEEEvNT_6ParamsE,@function
        .size           _ZN7cutlass13device_kernelIN5flash11enable_sm90INS1_16FlashAttnFwdSm90INS1_25CollectiveMainloopFwdSm90ILi2EN4cute5tupleIJNS5_1CILi1EEES8_S8_EEENS6_IJNS7_ILi128EEENS7_ILi96EEENS7_ILi192EEEEEELi128ENS_6half_tEfNS_4arch4Sm90ELb0ELb1ELb1ELb1ELb0ELb0ELb0ELb1ELb1ELb0ELb0ELb0EEENS1_21CollectiveEpilogueFwdINS6_IJSA_SA_SB_EEES9_SE_SG_Li256ELb1ELb0ELb0ELb0EEENS1_36VarlenDynamicPersistentTileSchedulerILi128ELi96ELi256ELi32ELb0ELb0ELb1ELb1ELb0ELb1EEEEEEEEEvNT_6ParamsE,(.L_x_15 - _ZN7cutlass13device_kernelIN5flash11enable_sm90INS1_16FlashAttnFwdSm90INS1_25CollectiveMainloopFwdSm90ILi2EN4cute5tupleIJNS5_1CILi1EEES8_S8_EEENS6_IJNS7_ILi128EEENS7_ILi96EEENS7_ILi192EEEEEELi128ENS_6half_tEfNS_4arch4Sm90ELb0ELb1ELb1ELb1ELb0ELb0ELb0ELb1ELb1ELb0ELb0ELb0EEENS1_21CollectiveEpilogueFwdINS6_IJSA_SA_SB_EEES9_SE_SG_Li256ELb1ELb0ELb0ELb0EEENS1_36VarlenDynamicPersistentTileSchedulerILi128ELi96ELi256ELi32ELb0ELb0ELb1ELb1ELb0ELb1EEEEEEEEEvNT_6ParamsE)
        .other          _ZN7cutlass13device_kernelIN5flash11enable_sm90INS1_16FlashAttnFwdSm90INS1_25CollectiveMainloopFwdSm90ILi2EN4cute5tupleIJNS5_1CILi1EEES8_S8_EEENS6_IJNS7_ILi128EEENS7_ILi96EEENS7_ILi192EEEEEELi128ENS_6half_tEfNS_4arch4Sm90ELb0ELb1ELb1ELb1ELb0ELb0ELb0ELb1ELb1ELb0ELb0ELb0EEENS1_21CollectiveEpilogueFwdINS6_IJSA_SA_SB_EEES9_SE_SG_Li256ELb1ELb0ELb0ELb0EEENS1_36VarlenDynamicPersistentTileSchedulerILi128ELi96ELi256ELi32ELb0ELb0ELb1ELb1ELb0ELb1EEEEEEEEEvNT_6ParamsE,@"STO_CUDA_ENTRY STV_DEFAULT"
_ZN7cutlass13device_kernelIN5flash11enable_sm90INS1_16FlashAttnFwdSm90INS1_25CollectiveMainloopFwdSm90ILi2EN4cute5tupleIJNS5_1CILi1EEES8_S8_EEENS6_IJNS7_ILi128EEENS7_ILi96EEENS7_ILi192EEEEEELi128ENS_6half_tEfNS_4arch4Sm90ELb0ELb1ELb1ELb1ELb0ELb0ELb0ELb1ELb1ELb0ELb0ELb0EEENS1_21CollectiveEpilogueFwdINS6_IJSA_SA_SB_EEES9_SE_SG_Li256ELb1ELb0ELb0ELb0EEENS1_36VarlenDynamicPersistentTileSchedulerILi128ELi96ELi256ELi32ELb0ELb0ELb1ELb1ELb0ELb1EEEEEEEEEvNT_6ParamsE:
[----:B------:R-:W-:Y:S01]  /*0000*/  LDC R1, c[0x0][0x37c] ;  /* 0x0000df00ff017b82 */ /* 0x000fe20000000800 */
[----:B------:R-:W-:Y:S05]  /*0010*/  EXIT ;  /* 0x000000000000794d */ /* 0x000fea0003800000 */
.L_x_5:
        /* <DEDUP_REMOVED lines=14> */
.L_x_15:


//--------------------- .text._ZN7cutlass13device_kernelIN5flash11enable_sm90INS1_16FlashAttnFwdSm90INS1_25CollectiveMainloopFwdSm90ILi2EN4cute5tupleIJNS5_1CILi1EEES8_S8_EEENS6_IJNS7_ILi128EEENS7_ILi96EEENS7_ILi192EEEEEELi128ENS_6half_tEfNS_4arch4Sm90ELb0ELb1ELb1ELb1ELb0ELb1ELb0ELb1ELb1ELb0ELb0ELb0EEENS1_21CollectiveEpilogueFwdINS6_IJSA_SA_SB_EEES9_SE_SG_Li256ELb1ELb0ELb0ELb0EEENS1_36VarlenDynamicPersistentTileSchedulerILi128ELi96ELi256ELi32ELb0ELb0ELb1ELb1ELb0ELb1EEEEEEEEEvNT_6ParamsE --------------------------
	.section	.text._ZN7cutlass13device_kernelIN5flash11enable_sm90INS1_16FlashAttnFwdSm90INS1_25CollectiveMainloopFwdSm90ILi2EN4cute5tupleIJNS5_1CILi1EEES8_S8_EEENS6_IJNS7_ILi128EEENS7_ILi96EEENS7_ILi192EEEEEELi128ENS_6half_tEfNS_4arch4Sm90ELb0ELb1ELb1ELb1ELb0ELb1ELb0ELb1ELb1ELb0ELb0ELb0EEENS1_21CollectiveEpilogueFwdINS6_IJSA_SA_SB_EEES9_SE_SG_Li256ELb1ELb0ELb0ELb0EEENS1_36VarlenDynamicPersistentTileSchedulerILi128ELi96ELi256ELi32ELb0ELb0ELb1ELb1ELb0ELb1EEEEEEEEEvNT_6ParamsE,"ax",@progbits
	.align	128
.text._ZN7cutlass13device_kernelIN5flash11enable_sm90INS1_16FlashAttnFwdSm90INS1_25CollectiveMainloopFwdSm90ILi2EN4cute5tupleIJNS5_1CILi1EEES8_S8_EEENS6_IJNS7_ILi128EEENS7_ILi96EEENS7_ILi192EEEEEELi128ENS_6half_tEfNS_4arch4Sm90ELb0ELb1ELb1ELb1ELb0ELb1ELb0ELb1ELb1ELb0ELb0ELb0EEENS1_21CollectiveEpilogueFwdINS6_IJSA_SA_SB_EEES9_SE_SG_Li256ELb1ELb0ELb0ELb0EEENS1_36VarlenDynamicPersistentTileSchedulerILi128ELi96ELi256ELi32ELb0ELb0ELb1ELb1ELb0ELb1EEEEEEEEEvNT_6ParamsE:
        .type           _ZN7cutlass13device_kernelIN5flash11enable_sm90INS1_16FlashAttnFwdSm90INS1_25CollectiveMainloopFwdSm90ILi2EN4cute5tupleIJNS5_1CILi1EEES8_S8_EEENS6_IJNS7_ILi128EEENS7_ILi96EEENS7_ILi192EEEEEELi128ENS_6half_tEfNS_4arch4Sm90ELb0ELb1ELb1ELb1ELb0ELb1ELb0ELb1ELb1ELb0ELb0ELb0EEENS1_21CollectiveEpilogueFwdINS6_IJSA_SA_SB_EEES9_SE_SG_Li256ELb1ELb0ELb0ELb0EEENS1_36VarlenDynamicPersistentTileSchedulerILi128ELi96ELi256ELi32ELb0ELb0ELb1ELb1ELb0ELb1EEEEEEEEEvNT_6ParamsE,@function
        .size           _ZN7cutlass13device_kernelIN5flash11enable_sm90INS1_16FlashAttnFwdSm90INS1_25CollectiveMainloopFwdSm90ILi2EN4cute5tupleIJNS5_1CILi1EEES8_S8_EEENS6_IJNS7_ILi128EEENS7_ILi96EEENS7_ILi192EEEEEELi128ENS_6half_tEfNS_4arch4Sm90ELb0ELb1ELb1ELb1ELb0ELb1ELb0ELb1ELb1ELb0ELb0ELb0EEENS1_21CollectiveEpilogueFwdINS6_IJSA_SA_SB_EEES9_SE_SG_Li256ELb1ELb0ELb0ELb0EEENS1_36VarlenDynamicPersistentTileSchedulerILi128ELi96ELi256ELi32ELb0ELb0ELb1ELb1ELb0ELb1EEEEEEEEEvNT_6ParamsE,(.L_x_16 - _ZN7cutlass13device_kernelIN5flash11enable_sm90INS1_16FlashAttnFwdSm90INS1_25CollectiveMainloopFwdSm90ILi2EN4cute5tupleIJNS5_1CILi1EEES8_S8_EEENS6_IJNS7_ILi128EEENS7_ILi96EEENS7_ILi192EEEEEELi128ENS_6half_tEfNS_4arch4Sm90ELb0ELb1ELb1ELb1ELb0ELb1ELb0ELb1ELb1ELb0ELb0ELb0EEENS1_21CollectiveEpilogueFwdINS6_IJSA_SA_SB_EEES9_SE_SG_Li256ELb1ELb0ELb0ELb0EEENS1_36VarlenDynamicPersistentTileSchedulerILi128ELi96ELi256ELi32ELb0ELb0ELb1ELb1ELb0ELb1EEEEEEEEEvNT_6ParamsE)
        .other          _ZN7cutlass13device_kernelIN5flash11enable_sm90INS1_16FlashAttnFwdSm90INS1_25CollectiveMainloopFwdSm90ILi2EN4cute5tupleIJNS5_1CILi1EEES8_S8_EEENS6_IJNS7_ILi128EEENS7_ILi96EEENS7_ILi192EEEEEELi128ENS_6half_tEfNS_4arch4Sm90ELb0ELb1ELb1ELb1ELb0ELb1ELb0ELb1ELb1ELb0ELb0ELb0EEENS1_21CollectiveEpilogueFwdINS6_IJSA_SA_SB_EEES9_SE_SG_Li256ELb1ELb0ELb0ELb0EEENS1_36VarlenDynamicPersistentTileSchedulerILi128ELi96ELi256ELi32ELb0ELb0ELb1ELb1ELb0ELb1EEEEEEEEEvNT_6ParamsE,@"STO_CUDA_ENTRY STV_DEFAULT"
_ZN7cutlass13device_kernelIN5flash11enable_sm90INS1_16FlashAttnFwdSm90INS1_25CollectiveMainloopFwdSm90ILi2EN4cute5tupleIJNS5_1CILi1EEES8_S8_EEENS6_IJNS7_ILi128EEENS7_ILi96EEENS7_ILi192EEEEEELi128ENS_6half_tEfNS_4arch4Sm90ELb0ELb1ELb1ELb1ELb0ELb1ELb0ELb1ELb1ELb0ELb0ELb0EEENS1_21CollectiveEpilogueFwdINS6_IJSA_SA_SB_EEES9_SE_SG_Li256ELb1ELb0ELb0ELb0EEENS1_36VarlenDynamicPersistentTileSchedulerILi128ELi96ELi256ELi32ELb0ELb0ELb1ELb1ELb0ELb1EEEEEEEEEvNT_6ParamsE:
[----:B------:R-:W-:Y:S01]  /*0000*/  LDC R1, c[0x0][0x37c] ;  /* 0x0000df00ff017b82 */ /* 0x000fe20000000800 */
[----:B------:R-:W-:Y:S05]  /*0010*/  EXIT ;  /* 0x000000000000794d */ /* 0x000fea0003800000 */
.L_x_6:
        /* <DEDUP_REMOVED lines=14> */
.L_x_16:


//--------------------- .text._ZN7cutlass13device_kernelIN5flash11enable_sm90INS1_16FlashAttnFwdSm90INS1_25CollectiveMainloopFwdSm90ILi2EN4cute5tupleIJNS5_1CILi1EEES8_S8_EEENS6_IJNS7_ILi128EEESA_NS7_ILi192EEEEEELi128ENS_6half_tEfNS_4arch4Sm90ELb1ELb0ELb1ELb0ELb0ELb0ELb0ELb1ELb1ELb0ELb0ELb0EEENS1_21CollectiveEpilogueFwdINS6_IJSA_SA_SA_EEES9_SD_SF_Li256ELb0ELb0ELb0ELb0EEENS1_30DynamicPersistentTileSchedulerILi256ELi32ELb0ELb0ELb1EEEEEEEEEvNT_6ParamsE --------------------------
	.section	.text._ZN7cutlass13device_kernelIN5flash11enable_sm90INS1_16FlashAttnFwdSm90INS1_25CollectiveMainloopFwdSm90ILi2EN4cute5tupleIJNS5_1CILi1EEES8_S8_EEENS6_IJNS7_ILi128EEESA_NS7_ILi192EEEEEELi128ENS_6half_tEfNS_4arch4Sm90ELb1ELb0ELb1ELb0ELb0ELb0ELb0ELb1ELb1ELb0ELb0ELb0EEENS1_21CollectiveEpilogueFwdINS6_IJSA_SA_SA_EEES9_SD_SF_Li256ELb0ELb0ELb0ELb0EEENS1_30DynamicPersistentTileSchedulerILi256ELi32ELb0ELb0ELb1EEEEEEEEEvNT_6ParamsE,"ax",@progbits
	.align	128
.text._ZN7cutlass13device_kernelIN5flash11enable_sm90INS1_16FlashAttnFwdSm90INS1_25CollectiveMainloopFwdSm90ILi2EN4cute5tupleIJNS5_1CILi1EEES8_S8_EEENS6_IJNS7_ILi128EEESA_NS7_ILi192EEEEEELi128ENS_6half_tEfNS_4arch4Sm90ELb1ELb0ELb1ELb0ELb0ELb0ELb0ELb1ELb1ELb0ELb0ELb0EEENS1_21CollectiveEpilogueFwdINS6_IJSA_SA_SA_EEES9_SD_SF_Li256ELb0ELb0ELb0ELb0EEENS1_30DynamicPersistentTileSchedulerILi256ELi32ELb0ELb0ELb1EEEEEEEEEvNT_6ParamsE:
        .type           _ZN7cutlass13device_kernelIN5flash11enable_sm90INS1_16FlashAttnFwdSm90INS1_25CollectiveMainloopFwdSm90ILi2EN4cute5tupleIJNS5_1CILi1EEES8_S8_EEENS6_IJNS7_ILi128EEESA_NS7_ILi192EEEEEELi128ENS_6half_tEfNS_4arch4Sm90ELb1ELb0ELb1ELb0ELb0ELb0ELb0ELb1ELb1ELb0ELb0ELb0EEENS1_21CollectiveEpilogueFwdINS6_IJSA_SA_SA_EEES9_SD_SF_Li256ELb0ELb0ELb0ELb0EEENS1_30DynamicPersistentTileSchedulerILi256ELi32ELb0ELb0ELb1EEEEEEEEEvNT_6ParamsE,@function
        .size           _ZN7cutlass13device_kernelIN5flash11enable_sm90INS1_16FlashAttnFwdSm90INS1_25CollectiveMainloopFwdSm90ILi2EN4cute5tupleIJNS5_1CILi1EEES8_S8_EEENS6_IJNS7_ILi128EEESA_NS7_ILi192EEEEEELi128ENS_6half_tEfNS_4arch4Sm90ELb1ELb0ELb1ELb0ELb0ELb0ELb0ELb1ELb1ELb0ELb0ELb0EEENS1_21CollectiveEpilogueFwdINS6_IJSA_SA_SA_EEES9_SD_SF_Li256ELb0ELb0ELb0ELb0EEENS1_30DynamicPersistentTileSchedulerILi256ELi32ELb0ELb0ELb1EEEEEEEEEvNT_6ParamsE,(.L_x_17 - _ZN7cutlass13device_kernelIN5flash11enable_sm90INS1_16FlashAttnFwdSm90INS1_25CollectiveMainloopFwdSm90ILi2EN4cute5tupleIJNS5_1CILi1EEES8_S8_EEENS6_IJNS7_ILi128EEESA_NS7_ILi192EEEEEELi128ENS_6half_tEfNS_4arch4Sm90ELb1ELb0ELb1ELb0ELb0ELb0ELb0ELb1ELb1ELb0ELb0ELb0EEENS1_21CollectiveEpilogueFwdINS6_IJSA_SA_SA_EEES9_SD_SF_Li256ELb0ELb0ELb0ELb0EEENS1_30DynamicPersistentTileSchedulerILi256ELi32ELb0ELb0ELb1EEEEEEEEEvNT_6ParamsE)
        .other          _ZN7cutlass13device_kernelIN5flash11enable_sm90INS1_16FlashAttnFwdSm90INS1_25CollectiveMainloopFwdSm90ILi2EN4cute5tupleIJNS5_1CILi1EEES8_S8_EEENS6_IJNS7_ILi128EEESA_NS7_ILi192EEEEEELi128ENS_6half_tEfNS_4arch4Sm90ELb1ELb0ELb1ELb0ELb0ELb0ELb0ELb1ELb1ELb0ELb0ELb0EEENS1_21CollectiveEpilogueFwdINS6_IJSA_SA_SA_EEES9_SD_SF_Li256ELb0ELb0ELb0ELb0EEENS1_30DynamicPersistentTileSchedulerILi256ELi32ELb0ELb0ELb1EEEEEEEEEvNT_6ParamsE,@"STO_CUDA_ENTRY STV_DEFAULT"
_ZN7cutlass13device_kernelIN5flash11enable_sm90INS1_16FlashAttnFwdSm90INS1_25CollectiveMainloopFwdSm90ILi2EN4cute5tupleIJNS5_1CILi1EEES8_S8_EEENS6_IJNS7_ILi128EEESA_NS7_ILi192EEEEEELi128ENS_6half_tEfNS_4arch4Sm90ELb1ELb0ELb1ELb0ELb0ELb0ELb0ELb1ELb1ELb0ELb0ELb0EEENS1_21CollectiveEpilogueFwdINS6_IJSA_SA_SA_EEES9_SD_SF_Li256ELb0ELb0ELb0ELb0EEENS1_30DynamicPersistentTileSchedulerILi256ELi32ELb0ELb0ELb1EEEEEEEEEvNT_6ParamsE:
[----:B------:R-:W-:Y:S01]  /*0000*/  LDC R1, c[0x0][0x37c] ;  /* 0x0000df00ff017b82 */ /* 0x000fe20000000800 */
[----:B------:R-:W-:Y:S05]  /*0010*/  EXIT ;  /* 0x000000000000794d */ /* 0x000fea0003800000 */
.L_x_7:
        /* <DEDUP_REMOVED lines=14> */
.L_x_17:


//--------------------- .text._ZN7cutlass13device_kernelIN5flash11enable_sm90INS1_16FlashAttnFwdSm90INS1_25CollectiveMainloopFwdSm90ILi2EN4cute5tupleIJNS5_1CILi1EEES8_S8_EEENS6_IJNS7_ILi128EEESA_NS7_ILi192EEEEEELi128ENS_6half_tEfNS_4arch4Sm90ELb1ELb0ELb1ELb1ELb0ELb0ELb0ELb1ELb1ELb0ELb0ELb0EEENS1_21CollectiveEpilogueFwdINS6_IJSA_SA_SA_EEES9_SD_SF_Li256ELb1ELb0ELb0ELb0EEENS1_36VarlenDynamicPersistentTileSchedulerILi128ELi128ELi256ELi32ELb0ELb0ELb1ELb1ELb1ELb1EEEEEEEEEvNT_6ParamsE --------------------------
	.section	.text._ZN7cutlass13device_kernelIN5flash11enable_sm90INS1_16FlashAttnFwdSm90INS1_25CollectiveMainloopFwdSm90ILi2EN4cute5tupleIJNS5_1CILi1EEES8_S8_EEENS6_IJNS7_ILi128EEESA_NS7_ILi192EEEEEELi128ENS_6half_tEfNS_4arch4Sm90ELb1ELb0ELb1ELb1ELb0ELb0ELb0ELb1ELb1ELb0ELb0ELb0EEENS1_21CollectiveEpilogueFwdINS6_IJSA_SA_SA_EEES9_SD_SF_Li256ELb1ELb0ELb0ELb0EEENS1_36VarlenDynamicPersistentTileSchedulerILi128ELi128ELi256ELi32ELb0ELb0ELb1ELb1ELb1ELb1EEEEEEEEEvNT_6ParamsE,"ax",@progbits
	.align	128
.text._ZN7cutlass13device_kernelIN5flash11enable_sm90INS1_16FlashAttnFwdSm90INS1_25CollectiveMainloopFwdSm90ILi2EN4cute5tupleIJNS5_1CILi1EEES8_S8_EEENS6_IJNS7_ILi128EEESA_NS7_ILi192EEEEEELi128ENS_6half_tEfNS_4arch4Sm90ELb1ELb0ELb1ELb1ELb0ELb0ELb0ELb1ELb1ELb0ELb0ELb0EEENS1_21CollectiveEpilogueFwdINS6_IJSA_SA_SA_EEES9_SD_SF_Li256ELb1ELb0ELb0ELb0EEENS1_36VarlenDynamicPersistentTileSchedulerILi128ELi128ELi256ELi32ELb0ELb0ELb1ELb1ELb1ELb1EEEEEEEEEvNT_6ParamsE:
        .type           _ZN7cutlass13device_kernelIN5flash11enable_sm90INS1_16FlashAttnFwdSm90INS1_25CollectiveMainloopFwdSm90ILi2EN4cute5tupleIJNS5_1CILi1EEES8_S8_EEENS6_IJNS7_ILi128EEESA_NS7_ILi192EEEEEELi128ENS_6half_tEfNS_4arch4Sm90ELb1ELb0ELb1ELb1ELb0ELb0ELb0ELb1ELb1ELb0ELb0ELb0EEENS1_21CollectiveEpilogueFwdINS6_IJSA_SA_SA_EEES9_SD_SF_Li256ELb1ELb0ELb0ELb0EEENS1_36VarlenDynamicPersistentTileSchedulerILi128ELi128ELi256ELi32ELb0ELb0ELb1ELb1ELb1ELb1EEEEEEEEEvNT_6ParamsE,@function
        .size           _ZN7cutlass13device_kernelIN5flash11enable_sm90INS1_16FlashAttnFwdSm90INS1_25CollectiveMainloopFwdSm90ILi2EN4cute5tupleIJNS5_1CILi1EEES8_S8_EEENS6_IJNS7_ILi128EEESA_NS7_ILi192EEEEEELi128ENS_6half_tEfNS_4arch4Sm90ELb1ELb0ELb1ELb1ELb0ELb0ELb0ELb1ELb1ELb0ELb0ELb0EEENS1_21CollectiveEpilogueFwdINS6_IJSA_SA_SA_EEES9_SD_SF_Li256ELb1ELb0ELb0ELb0EEENS1_36VarlenDynamicPersistentTileSchedulerILi128ELi128ELi256ELi32ELb0ELb0ELb1ELb1ELb1ELb1EEEEEEEEEvNT_6ParamsE,(.L_x_18 - _ZN7cutlass13device_kernelIN5flash11enable_sm90INS1_16FlashAttnFwdSm90INS1_25CollectiveMainloopFwdSm90ILi2EN4cute5tupleIJNS5_1CILi1EEES8_S8_EEENS6_IJNS7_ILi128EEESA_NS7_ILi192EEEEEELi128ENS_6half_tEfNS_4arch4Sm90ELb1ELb0ELb1ELb1ELb0ELb0ELb0ELb1ELb1ELb0ELb0ELb0EEENS1_21CollectiveEpilogueFwdINS6_IJSA_SA_SA_EEES9_SD_SF_Li256ELb1ELb0ELb0ELb0EEENS1_36VarlenDynamicPersistentTileSchedulerILi128ELi128ELi256ELi32ELb0ELb0ELb1ELb1ELb1ELb1EEEEEEEEEvNT_6ParamsE)
        .other          _ZN7cutlass13device_kernelIN5flash11enable_sm90INS1_16FlashAttnFwdSm90INS1_25CollectiveMainloopFwdSm90ILi2EN4cute5tupleIJNS5_1CILi1EEES8_S8_EEENS6_IJNS7_ILi128EEESA_NS7_ILi192EEEEEELi128ENS_6half_tEfNS_4arch4Sm90ELb1ELb0ELb1ELb1ELb0ELb0ELb0ELb1ELb1ELb0ELb0ELb0EEENS1_21CollectiveEpilogueFwdINS6_IJSA_SA_SA_EEES9_SD_SF_Li256ELb1ELb0ELb0ELb0EEENS1_36VarlenDynamicPersistentTileSchedulerILi128ELi128ELi256ELi32ELb0ELb0ELb1ELb1ELb1ELb1EEEEEEEEEvNT_6ParamsE,@"STO_CUDA_ENTRY STV_DEFAULT"
_ZN7cutlass13device_kernelIN5flash11enable_sm90INS1_16FlashAttnFwdSm90INS1_25CollectiveMainloopFwdSm90ILi2EN4cute5tupleIJNS5_1CILi1EEES8_S8_EEENS6_IJNS7_ILi128EEESA_NS7_ILi192EEEEEELi128ENS_6half_tEfNS_4arch4Sm90ELb1ELb0ELb1ELb1ELb0ELb0ELb0ELb1ELb1ELb0ELb0ELb0EEENS1_21CollectiveEpilogueFwdINS6_IJSA_SA_SA_EEES9_SD_SF_Li256ELb1ELb0ELb0ELb0EEENS1_36VarlenDynamicPersistentTileSchedulerILi128ELi128ELi256ELi32ELb0ELb0ELb1ELb1ELb1ELb1EEEEEEEEEvNT_6ParamsE:
[----:B------:R-:W-:Y:S01]  /*0000*/  LDC R1, c[0x0][0x37c] ;  /* 0x0000df00ff017b82 */ /* 0x000fe20000000800 */
[----:B------:R-:W-:Y:S05]  /*0010*/  EXIT ;  /* 0x000000000000794d */ /* 0x000fea0003800000 */
.L_x_8:
        /* <DEDUP_REMOVED lines=14> */
.L_x_18:


//--------------------- .text._ZN7cutlass13device_kernelIN5flash11enable_sm90INS1_16FlashAttnFwdSm90INS1_25CollectiveMainloopFwdSm90ILi2EN4cute5tupleIJNS5_1CILi1EEES8_S8_EEENS6_IJNS7_ILi128EEESA_NS7_ILi192EEEEEELi128ENS_6half_tEfNS_4arch4Sm90ELb1ELb0ELb1ELb1ELb0ELb1ELb0ELb1ELb1ELb0ELb0ELb0EEENS1_21CollectiveEpilogueFwdINS6_IJSA_SA_SA_EEES9_SD_SF_Li256ELb1ELb0ELb0ELb0EEENS1_36VarlenDynamicPersistentTileSchedulerILi128ELi128ELi256ELi32ELb0ELb0ELb1ELb1ELb1ELb1EEEEEEEEEvNT_6ParamsE --------------------------
	.section	.text._ZN7cutlass13device_kernelIN5flash11enable_sm90INS1_16FlashAttnFwdSm90INS1_25CollectiveMainloopFwdSm90ILi2EN4cute5tupleIJNS5_1CILi1EEES8_S8_EEENS6_IJNS7_ILi128EEESA_NS7_ILi192EEEEEELi128ENS_6half_tEfNS_4arch4Sm90ELb1ELb0ELb1ELb1ELb0ELb1ELb0ELb1ELb1ELb0ELb0ELb0EEENS1_21CollectiveEpilogueFwdINS6_IJSA_SA_SA_EEES9_SD_SF_Li256ELb1ELb0ELb0ELb0EEENS1_36VarlenDynamicPersistentTileSchedulerILi128ELi128ELi256ELi32ELb0ELb0ELb1ELb1ELb1ELb1EEEEEEEEEvNT_6ParamsE,"ax",@progbits
	.align	128
.text._ZN7cutlass13device_kernelIN5flash11enable_sm90INS1_16FlashAttnFwdSm90INS1_25CollectiveMainloopFwdSm90ILi2EN4cute5tupleIJNS5_1CILi1EEES8_S8_EEENS6_IJNS7_ILi128EEESA_NS7_ILi192EEEEEELi128ENS_6half_tEfNS_4arch4Sm90ELb1ELb0ELb1ELb1ELb0ELb1ELb0ELb1ELb1ELb0ELb0ELb0EEENS1_21CollectiveEpilogueFwdINS6_IJSA_SA_SA_EEES9_SD_SF_Li256ELb1ELb0ELb0ELb0EEENS1_36VarlenDynamicPersistentTileSchedulerILi128ELi128ELi256ELi32ELb0ELb0ELb1ELb1ELb1ELb1EEEEEEEEEvNT_6ParamsE:
        .type           _ZN7cutlass13device_kernelIN5flash11enable_sm90INS1_16FlashAttnFwdSm90INS1_25CollectiveMainloopFwdSm90ILi2EN4cute5tupleIJNS5_1CILi1EEES8_S8_EEENS6_IJNS7_ILi128EEESA_NS7_ILi192EEEEEELi128ENS_6half_tEfNS_4arch4Sm90ELb1ELb0ELb1ELb1ELb0ELb1ELb0ELb1ELb1ELb0ELb0ELb0EEENS1_21CollectiveEpilogueFwdINS6_IJSA_SA_SA_EEES9_SD_SF_Li256ELb1ELb0ELb0ELb0EEENS1_36VarlenDynamicPersistentTileSchedulerILi128ELi128ELi256ELi32ELb0ELb0ELb1ELb1ELb1ELb1EEEEEEEEEvNT_6ParamsE,@function
        .size           _ZN7cutlass13device_kernelIN5flash11enable_sm90INS1_16FlashAttnFwdSm90INS1_25CollectiveMainloopFwdSm90ILi2EN4cute5tupleIJNS5_1CILi1EEES8_S8_EEENS6_IJNS7_ILi128EEESA_NS7_ILi192EEEEEELi128ENS_6half_tEfNS_4arch4Sm90ELb1ELb0ELb1ELb1ELb0ELb1ELb0ELb1ELb1ELb0ELb0ELb0EEENS1_21CollectiveEpilogueFwdINS6_IJSA_SA_SA_EEES9_SD_SF_Li256ELb1ELb0ELb0ELb0EEENS1_36VarlenDynamicPersistentTileSchedulerILi128ELi128ELi256ELi32ELb0ELb0ELb1ELb1ELb1ELb1EEEEEEEEEvNT_6ParamsE,(.L_x_19 - _ZN7cutlass13device_kernelIN5flash11enable_sm90INS1_16FlashAttnFwdSm90INS1_25CollectiveMainloopFwdSm90ILi2EN4cute5tupleIJNS5_1CILi1EEES8_S8_EEENS6_IJNS7_ILi128EEESA_NS7_ILi192EEEEEELi128ENS_6half_tEfNS_4arch4Sm90ELb1ELb0ELb1ELb1ELb0ELb1ELb0ELb1ELb1ELb0ELb0ELb0EEENS1_21CollectiveEpilogueFwdINS6_IJSA_SA_SA_EEES9_SD_SF_Li256ELb1ELb0ELb0ELb0EEENS1_36VarlenDynamicPersistentTileSchedulerILi128ELi128ELi256ELi32ELb0ELb0ELb1ELb1ELb1ELb1EEEEEEEEEvNT_6ParamsE)
        .other          _ZN7cutlass13device_kernelIN5flash11enable_sm90INS1_16FlashAttnFwdSm90INS1_25CollectiveMainloopFwdSm90ILi2EN4cute5tupleIJNS5_1CILi1EEES8_S8_EEENS6_IJNS7_ILi128EEESA_NS7_ILi192EEEEEELi128ENS_6half_tEfNS_4arch4Sm90ELb1ELb0ELb1ELb1ELb0ELb1ELb0ELb1ELb1ELb0ELb0ELb0EEENS1_21CollectiveEpilogueFwdINS6_IJSA_SA_SA_EEES9_SD_SF_Li256ELb1ELb0ELb0ELb0EEENS1_36VarlenDynamicPersistentTileSchedulerILi128ELi128ELi256ELi32ELb0ELb0ELb1ELb1ELb1ELb1EEEEEEEEEvNT_6ParamsE,@"STO_CUDA_ENTRY STV_DEFAULT"
_ZN7cutlass13device_kernelIN5flash11enable_sm90INS1_16FlashAttnFwdSm90INS1_25CollectiveMainloopFwdSm90ILi2EN4cute5tupleIJNS5_1CILi1EEES8_S8_EEENS6_IJNS7_ILi128EEESA_NS7_ILi192EEEEEELi128ENS_6half_tEfNS_4arch4Sm90ELb1ELb0ELb1ELb1ELb0ELb1ELb0ELb1ELb1ELb0ELb0ELb0EEENS1_21CollectiveEpilogueFwdINS6_IJSA_SA_SA_EEES9_SD_SF_Li256ELb1ELb0ELb0ELb0EEENS1_36VarlenDynamicPersistentTileSchedulerILi128ELi128ELi256ELi32ELb0ELb0ELb1ELb1ELb1ELb1EEEEEEEEEvNT_6ParamsE:
[----:B------:R-:W-:Y:S01]  /*0000*/  LDC R1, c[0x0][0x37c] ;  /* 0x0000df00ff017b82 */ /* 0x000fe20000000800 */
[----:B------:R-:W-:Y:S05]  /*0010*/  EXIT ;  /* 0x000000000000794d */ /* 0x000fea0003800000 */
.L_x_9:
        /* <DEDUP_REMOVED lines=14> */
.L_x_19:


//--------------------- .nv.shared.reserved.0     --------------------------
	.section	.nv.shared.reserved.0,"aw",@nobits
	.weak		__nv_reservedSMEM_offset_0_alias
	.size		__nv_reservedSMEM_offset_0_alias, 0, 64
	.other		__nv_reservedSMEM_offset_0_alias,@"STO_CUDA_RESERVED_SHARED STV_DEFAULT"
__nv_reservedSMEM_offset_0_alias:
	.zero		0
	.zero		64


//--------------------- .nv.global                --------------------------
	.section	.nv.global,"aw",@nobits
.nv.global:
	.type		_ZN78_INTERNAL_62a4a2dc_42_flash_fwd_hdim192_128_fp16_softcap_sm90_cu_ceb34e2a_31204cute1_E,@object
	.size		_ZN78_INTERNAL_62a4a2dc_42_flash_fwd_hdim192_128_fp16_softcap_sm90_cu_ceb34e2a_31204cute1_E,(_ZN78_INTERNAL_62a4a2dc_42_flash_fwd_hdim192_128_fp16_softcap_sm90_cu_ceb34e2a_31204cuda3std3__45__cpo6cbeginE - _ZN78_INTERNAL_62a4a2dc_42_flash_fwd_hdim192_128_fp16_softcap_sm90_cu_ceb34e2a_31204cute1_E)
_ZN78_INTERNAL_62a4a2dc_42_flash_fwd_hdim192_128_fp16_softcap_sm90_cu_ceb34e2a_31204cute1_E:
	.zero		1
	.type		_ZN78_INTERNAL_62a4a2dc_42_flash_fwd_hdim192_128_fp16_softcap_sm90_cu_ceb34e2a_31204cuda3std3__45__cpo6cbeginE,@object
	.size		_ZN78_INTERNAL_62a4a2dc_42_flash_fwd_hdim192_128_fp16_softcap_sm90_cu_ceb34e2a_31204cuda3std3__45__cpo6cbeginE,(_ZN78_INTERNAL_62a4a2dc_42_flash_fwd_hdim192_128_fp16_softcap_sm90_cu_ceb34e2a_31204cuda3std3__48in_placeE - _ZN78_INTERNAL_62a4a2dc_42_flash_fwd_hdim192_128_fp16_softcap_sm90_cu_ceb34e2a_31204cuda3std3__45__cpo6cbeginE)
_ZN78_INTERNAL_62a4a2dc_42_flash_fwd_hdim192_128_fp16_softcap_sm90_cu_ceb34e2a_31204cuda3std3__45__cpo6cbeginE:
	.zero		1
	.type		_ZN78_INTERNAL_62a4a2dc_42_flash_fwd_hdim192_128_fp16_softcap_sm90_cu_ceb34e2a_31204cuda3std3__48in_placeE,@object
	.size		_ZN78_INTERNAL_62a4a2dc_42_flash_fwd_hdim192_128_fp16_softcap_sm90_cu_ceb34e2a_31204cuda3std3__48in_placeE,(_ZN78_INTERNAL_62a4a2dc_42_flash_fwd_hdim192_128_fp16_softcap_sm90_cu_ceb34e2a_31204cuda3std6ranges3__45__cpo9iter_moveE - _ZN78_INTERNAL_62a4a2dc_42_flash_fwd_hdim192_128_fp16_softcap_sm90_cu_ceb34e2a_31204cuda3std3__48in_placeE)
_ZN78_INTERNAL_62a4a2dc_42_flash_fwd_hdim192_128_fp16_softcap_sm90_cu_ceb34e2a_31204cuda3std3__48in_placeE:
	.zero		1
	.type		_ZN78_INTERNAL_62a4a2dc_42_flash_fwd_hdim192_128_fp16_softcap_sm90_cu_ceb34e2a_31204cuda3std6ranges3__45__cpo9iter_moveE,@object
	.size		_ZN78_INTERNAL_62a4a2dc_42_flash_fwd_hdim192_128_fp16_softcap_sm90_cu_ceb34e2a_31204cuda3std6ranges3__45__cpo9iter_moveE,(_ZN78_INTERNAL_62a4a2dc_42_flash_fwd_hdim192_128_fp16_softcap_sm90_cu_ceb34e2a_31204cuda3std3__45__cpo5beginE - _ZN78_INTERNAL_62a4a2dc_42_flash_fwd_hdim192_128_fp16_softcap_sm90_cu_ceb34e2a_31204cuda3std6ranges3__45__cpo9iter_moveE)
_ZN78_INTERNAL_62a4a2dc_42_flash_fwd_hdim192_128_fp16_softcap_sm90_cu_ceb34e2a_31204cuda3std6ranges3__45__cpo9iter_moveE:
	.zero		1
	.type		_ZN78_INTERNAL_62a4a2dc_42_flash_fwd_hdim192_128_fp16_softcap_sm90_cu_ceb34e2a_31204cuda3std3__45__cpo5beginE,@object
	.size		_ZN78_INTERNAL_62a4a2dc_42_flash_fwd_hdim192_128_fp16_softcap_sm90_cu_ceb34e2a_31204cuda3std3__45__cpo5beginE,(_ZN78_INTERNAL_62a4a2dc_42_flash_fwd_hdim192_128_fp16_softcap_sm90_cu_ceb34e2a_31204cuda3std3__480_GLOBAL__N__62a4a2dc_42_flash_fwd_hdim192_128_fp16_softcap_sm90_cu_ceb34e2a_31206ignoreE - _ZN78_INTERNAL_62a4a2dc_42_flash_fwd_hdim192_128_fp16_softcap_sm90_cu_ceb34e2a_31204cuda3std3__45__cpo5beginE)
_ZN78_INTERNAL_62a4a2dc_42_flash_fwd_hdim192_128_fp16_softcap_sm90_cu_ceb34e2a_31204cuda3std3__45__cpo5beginE:
	.zero		1
	.type		_ZN78_INTERNAL_62a4a2dc_42_flash_fwd_hdim192_128_fp16_softcap_sm90_cu_ceb34e2a_31204cuda3std3__480_GLOBAL__N__62a4a2dc_42_flash_fwd_hdim192_128_fp16_softcap_sm90_cu_ceb34e2a_31206ignoreE,@object
	.size		_ZN78_INTERNAL_62a4a2dc_42_flash_fwd_hdim192_128_fp16_softcap_sm90_cu_ceb34e2a_31204cuda3std3__480_GLOBAL__N__62a4a2dc_42_flash_fwd_hdim192_128_fp16_softcap_sm90_cu_ceb34e2a_31206ignoreE,(_ZN78_INTERNAL_62a4a2dc_42_flash_fwd_hdim192_128_fp16_softcap_sm90_cu_ceb34e2a_31204cute7productE - _ZN78_INTERNAL_62a4a2dc_42_flash_fwd_hdim192_128_fp16_softcap_sm90_cu_ceb34e2a_31204cuda3std3__480_GLOBAL__N__62a4a2dc_42_flash_fwd_hdim192_128_fp16_softcap_sm90_cu_ceb34e2a_31206ignoreE)
_ZN78_INTERNAL_62a4a2dc_42_flash_fwd_hdim192_128_fp16_softcap_sm90_cu_ceb34e2a_31204cuda3std3__480_GLOBAL__N__62a4a2dc_42_flash_fwd_hdim192_128_fp16_softcap_sm90_cu_ceb34e2a_31206ignoreE:
	.zero		1
	.type		_ZN78_INTERNAL_62a4a2dc_42_flash_fwd_hdim192_128_fp16_softcap_sm90_cu_ceb34e2a_31204cute7productE,@object
	.size		_ZN78_INTERNAL_62a4a2dc_42_flash_fwd_hdim192_128_fp16_softcap_sm90_cu_ceb34e2a_31204cute7productE,(_ZN78_INTERNAL_62a4a2dc_42_flash_fwd_hdim192_128_fp16_softcap_sm90_cu_ceb34e2a_31204cuda3std3__45__cpo3endE - _ZN78_INTERNAL_62a4a2dc_42_flash_fwd_hdim192_128_fp16_softcap_sm90_cu_ceb34e2a_31204cute7productE)
_ZN78_INTERNAL_62a4a2dc_42_flash_fwd_hdim192_128_fp16_softcap_sm90_cu_ceb34e2a_31204cute7productE:
	.zero		1
	.type		_ZN78_INTERNAL_62a4a2dc_42_flash_fwd_hdim192_128_fp16_softcap_sm90_cu_ceb34e2a_31204cuda3std3__45__cpo3endE,@object
	.size		_ZN78_INTERNAL_62a4a2dc_42_flash_fwd_hdim192_128_fp16_softcap_sm90_cu_ceb34e2a_31204cuda3std3__45__cpo3endE,(_ZN78_INTERNAL_62a4a2dc_42_flash_fwd_hdim192_128_fp16_softcap_sm90_cu_ceb34e2a_31204cuda3std3__419piecewise_constructE - _ZN78_INTERNAL_62a4a2dc_42_flash_fwd_hdim192_128_fp16_softcap_sm90_cu_ceb34e2a_31204cuda3std3__45__cpo3endE)
_ZN78_INTERNAL_62a4a2dc_42_flash_fwd_hdim192_128_fp16_softcap_sm90_cu_ceb34e2a_31204cuda3std3__45__cpo3endE:
	.zero		1
	.type		_ZN78_INTERNAL_62a4a2dc_42_flash_fwd_hdim192_128_fp16_softcap_sm90_cu_ceb34e2a_31204cuda3std3__419piecewise_constructE,@object
	.size		_ZN78_INTERNAL_62a4a2dc_42_flash_fwd_hdim192_128_fp16_softcap_sm90_cu_ceb34e2a_31204cuda3std3__419piecewise_constructE,(_ZN78_INTERNAL_62a4a2dc_42_flash_fwd_hdim192_128_fp16_softcap_sm90_cu_ceb34e2a_31204cuda3std3__45__cpo4cendE - _ZN78_INTERNAL_62a4a2dc_42_flash_fwd_hdim192_128_fp16_softcap_sm90_cu_ceb34e2a_31204cuda3std3__419piecewise_constructE)
_ZN78_INTERNAL_62a4a2dc_42_flash_fwd_hdim192_128_fp16_softcap_sm90_cu_ceb34e2a_31204cuda3std3__419piecewise_constructE:
	.zero		1
	.type		_ZN78_INTERNAL_62a4a2dc_42_flash_fwd_hdim192_128_fp16_softcap_sm90_cu_ceb34e2a_31204cuda3std3__45__cpo4cendE,@object
	.size		_ZN78_INTERNAL_62a4a2dc_42_flash_fwd_hdim192_128_fp16_softcap_sm90_cu_ceb34e2a_31204cuda3std3__45__cpo4cendE,(_ZN78_INTERNAL_62a4a2dc_42_flash_fwd_hdim192_128_fp16_softcap_sm90_cu_ceb34e2a_31204cuda3std6ranges3__45__cpo4swapE - _ZN78_INTERNAL_62a4a2dc_42_flash_fwd_hdim192_128_fp16_softcap_sm90_cu_ceb34e2a_31204cuda3std3__45__cpo4cendE)
_ZN78_INTERNAL_62a4a2dc_42_flash_fwd_hdim192_128_fp16_softcap_sm90_cu_ceb34e2a_31204cuda3std3__45__cpo4cendE:
	.zero		1
	.type		_ZN78_INTERNAL_62a4a2dc_42_flash_fwd_hdim192_128_fp16_softcap_sm90_cu_ceb34e2a_31204cuda3std6ranges3__45__cpo4swapE,@object
	.size		_ZN78_INTERNAL_62a4a2dc_42_flash_fwd_hdim192_128_fp16_softcap_sm90_cu_ceb34e2a_31204cuda3std6ranges3__45__cpo4swapE,(.L_7 - _ZN78_INTERNAL_62a4a2dc_42_flash_fwd_hdim192_128_fp16_softcap_sm90_cu_ceb34e2a_31204cuda3std6ranges3__45__cpo4swapE)
_ZN78_INTERNAL_62a4a2dc_42_flash_fwd_hdim192_128_fp16_softcap_sm90_cu_ceb34e2a_31204cuda3std6ranges3__45__cpo4swapE:
	.zero		1
.L_7:


//--------------------- .nv.constant0._ZN7cutlass13device_kernelIN5flash11enable_sm90INS1_16FlashAttnFwdSm90INS1_25CollectiveMainloopFwdSm90ILi2EN4cute5tupleIJNS5_1CILi1EEES8_S8_EEENS6_IJNS7_ILi128EEESA_NS7_ILi192EEEEEELi128ENS_6half_tEfNS_4arch4Sm90ELb0ELb0ELb1ELb0ELb0ELb0ELb0ELb1ELb1ELb0ELb0ELb0EEENS1_21CollectiveEpilogueFwdINS6_IJSA_SA_SA_EEES9_SD_SF_Li256ELb0ELb0ELb0ELb0EEENS1_29StaticPersistentTileSchedulerILb0EEEEEEEEEvNT_6ParamsE --------------------------
	.section	.nv.constant0._ZN7cutlass13device_kernelIN5flash11enable_sm90INS1_16FlashAttnFwdSm90INS1_25CollectiveMainloopFwdSm90ILi2EN4cute5tupleIJNS5_1CILi1EEES8_S8_EEENS6_IJNS7_ILi128EEESA_NS7_ILi192EEEEEELi128ENS_6half_tEfNS_4arch4Sm90ELb0ELb0ELb1ELb0ELb0ELb0ELb0ELb1ELb1ELb0ELb0ELb0EEENS1_21CollectiveEpilogueFwdINS6_IJSA_SA_SA_EEES9_SD_SF_Li256ELb0ELb0ELb0ELb0EEENS1_29StaticPersistentTileSchedulerILb0EEEEEEEEEvNT_6ParamsE,"a",@progbits
	.sectionflags	@""
	.align	4
.nv.constant0._ZN7cutlass13device_kernelIN5flash11enable_sm90INS1_16FlashAttnFwdSm90INS1_25CollectiveMainloopFwdSm90ILi2EN4cute5tupleIJNS5_1CILi1EEES8_S8_EEENS6_IJNS7_ILi128EEESA_NS7_ILi192EEEEEELi128ENS_6half_tEfNS_4arch4Sm90ELb0ELb0ELb1ELb0ELb0ELb0ELb0ELb1ELb1ELb0ELb0ELb0EEENS1_21CollectiveEpilogueFwdINS6_IJSA_SA_SA_EEES9_SD_SF_Li256ELb0ELb0ELb0ELb0EEENS1_29StaticPersistentTileSchedulerILb0EEEEEEEEEvNT_6ParamsE:
	.zero		3840


//--------------------- .nv.constant0._ZN7cutlass13device_kernelIN5flash11enable_sm90INS1_16FlashAttnFwdSm90INS1_25CollectiveMainloopFwdSm90ILi2EN4cute5tupleIJNS5_1CILi2EEENS7_ILi1EEES9_EEENS6_IJNS7_ILi128EEESB_NS7_ILi192EEEEEELi128ENS_6half_tEfNS_4arch4Sm90ELb0ELb0ELb1ELb0ELb0ELb0ELb0ELb1ELb1ELb0ELb0ELb0EEENS1_21CollectiveEpilogueFwdINS6_IJSB_SB_SB_EEESA_SE_SG_Li256ELb0ELb0ELb0ELb0EEENS1_29StaticPersistentTileSchedulerILb0EEEEEEEEEvNT_6ParamsE --------------------------
	.section	.nv.constant0._ZN7cutlass13device_kernelIN5flash11enable_sm90INS1_16FlashAttnFwdSm90INS1_25CollectiveMainloopFwdSm90ILi2EN4cute5tupleIJNS5_1CILi2EEENS7_ILi1EEES9_EEENS6_IJNS7_ILi128EEESB_NS7_ILi192EEEEEELi128ENS_6half_tEfNS_4arch4Sm90ELb0ELb0ELb1ELb0ELb0ELb0ELb0ELb1ELb1ELb0ELb0ELb0EEENS1_21CollectiveEpilogueFwdINS6_IJSB_SB_SB_EEESA_SE_SG_Li256ELb0ELb0ELb0ELb0EEENS1_29StaticPersistentTileSchedulerILb0EEEEEEEEEvNT_6ParamsE,"a",@progbits
	.sectionflags	@""
	.align	4
.nv.constant0._ZN7cutlass13device_kernelIN5flash11enable_sm90INS1_16FlashAttnFwdSm90INS1_25CollectiveMainloopFwdSm90ILi2EN4cute5tupleIJNS5_1CILi2EEENS7_ILi1EEES9_EEENS6_IJNS7_ILi128EEESB_NS7_ILi192EEEEEELi128ENS_6half_tEfNS_4arch4Sm90ELb0ELb0ELb1ELb0ELb0ELb0ELb0ELb1ELb1ELb0ELb0ELb0EEENS1_21CollectiveEpilogueFwdINS6_IJSB_SB_SB_EEESA_SE_SG_Li256ELb0ELb0ELb0ELb0EEENS1_29StaticPersistentTileSchedulerILb0EEEEEEEEEvNT_6ParamsE:
	.zero		3840


//--------------------- .nv.constant0._ZN7cutlass13device_kernelIN5flash11enable_sm90INS1_16FlashAttnFwdSm90INS1_25CollectiveMainloopFwdSm90ILi2EN4cute5tupleIJNS5_1CILi1EEES8_S8_EEENS6_IJNS7_ILi128EEESA_NS7_ILi192EEEEEELi128ENS_6half_tEfNS_4arch4Sm90ELb0ELb0ELb1ELb1ELb0ELb0ELb0ELb1ELb1ELb0ELb0ELb0EEENS1_21CollectiveEpilogueFwdINS6_IJSA_SA_SA_EEES9_SD_SF_Li256ELb1ELb0ELb0ELb0EEENS1_36VarlenDynamicPersistentTileSchedulerILi128ELi128ELi256ELi32ELb0ELb0ELb1ELb0ELb1ELb1EEEEEEEEEvNT_6ParamsE --------------------------
	.section	.nv.constant0._ZN7cutlass13device_kernelIN5flash11enable_sm90INS1_16FlashAttnFwdSm90INS1_25CollectiveMainloopFwdSm90ILi2EN4cute5tupleIJNS5_1CILi1EEES8_S8_EEENS6_IJNS7_ILi128EEESA_NS7_ILi192EEEEEELi128ENS_6half_tEfNS_4arch4Sm90ELb0ELb0ELb1ELb1ELb0ELb0ELb0ELb1ELb1ELb0ELb0ELb0EEENS1_21CollectiveEpilogueFwdINS6_IJSA_SA_SA_EEES9_SD_SF_Li256ELb1ELb0ELb0ELb0EEENS1_36VarlenDynamicPersistentTileSchedulerILi128ELi128ELi256ELi32ELb0ELb0ELb1ELb0ELb1ELb1EEEEEEEEEvNT_6ParamsE,"a",@progbits
	.sectionflags	@""
	.align	4
.nv.constant0._ZN7cutlass13device_kernelIN5flash11enable_sm90INS1_16FlashAttnFwdSm90INS1_25CollectiveMainloopFwdSm90ILi2EN4cute5tupleIJNS5_1CILi1EEES8_S8_EEENS6_IJNS7_ILi128EEESA_NS7_ILi192EEEEEELi128ENS_6half_tEfNS_4arch4Sm90ELb0ELb0ELb1ELb1ELb0ELb0ELb0ELb1ELb1ELb0ELb0ELb0EEENS1_21CollectiveEpilogueFwdINS6_IJSA_SA_SA_EEES9_SD_SF_Li256ELb1ELb0ELb0ELb0EEENS1_36VarlenDynamicPersistentTileSchedulerILi128ELi128ELi256ELi32ELb0ELb0ELb1ELb0ELb1ELb1EEEEEEEEEvNT_6ParamsE:
	.zero		3456


//--------------------- .nv.constant0._ZN7cutlass13device_kernelIN5flash11enable_sm90INS1_16FlashAttnFwdSm90INS1_25CollectiveMainloopFwdSm90ILi2EN4cute5tupleIJNS5_1CILi1EEES8_S8_EEENS6_IJNS7_ILi128EEESA_NS7_ILi192EEEEEELi128ENS_6half_tEfNS_4arch4Sm90ELb0ELb0ELb1ELb1ELb0ELb1ELb0ELb1ELb1ELb0ELb0ELb0EEENS1_21CollectiveEpilogueFwdINS6_IJSA_SA_SA_EEES9_SD_SF_Li256ELb1ELb0ELb0ELb0EEENS1_36VarlenDynamicPersistentTileSchedulerILi128ELi128ELi256ELi32ELb0ELb0ELb1ELb0ELb1ELb1EEEEEEEEEvNT_6ParamsE --------------------------
	.section	.nv.constant0._ZN7cutlass13device_kernelIN5flash11enable_sm90INS1_16FlashAttnFwdSm90INS1_25CollectiveMainloopFwdSm90ILi2EN4cute5tupleIJNS5_1CILi1EEES8_S8_EEENS6_IJNS7_ILi128EEESA_NS7_ILi192EEEEEELi128ENS_6half_tEfNS_4arch4Sm90ELb0ELb0ELb1ELb1ELb0ELb1ELb0ELb1ELb1ELb0ELb0ELb0EEENS1_21CollectiveEpilogueFwdINS6_IJSA_SA_SA_EEES9_SD_SF_Li256ELb1ELb0ELb0ELb0EEENS1_36VarlenDynamicPersistentTileSchedulerILi128ELi128ELi256ELi32ELb0ELb0ELb1ELb0ELb1ELb1EEEEEEEEEvNT_6ParamsE,"a",@progbits
	.sectionflags	@""
	.align	4
.nv.constant0._ZN7cutlass13device_kernelIN5flash11enable_sm90INS1_16FlashAttnFwdSm90INS1_25CollectiveMainloopFwdSm90ILi2EN4cute5tupleIJNS5_1CILi1EEES8_S8_EEENS6_IJNS7_ILi128EEESA_NS7_ILi192EEEEEELi128ENS_6half_tEfNS_4arch4Sm90ELb0ELb0ELb1ELb1ELb0ELb1ELb0ELb1ELb1ELb0ELb0ELb0EEENS1_21CollectiveEpilogueFwdINS6_IJSA_SA_SA_EEES9_SD_SF_Li256ELb1ELb0ELb0ELb0EEENS1_36VarlenDynamicPersistentTileSchedulerILi128ELi128ELi256ELi32ELb0ELb0ELb1ELb0ELb1ELb1EEEEEEEEEvNT_6ParamsE:
	.zero		3456


//--------------------- .nv.constant0._ZN7cutlass13device_kernelIN5flash11enable_sm90INS1_16FlashAttnFwdSm90INS1_25CollectiveMainloopFwdSm90ILi2EN4cute5tupleIJNS5_1CILi1EEES8_S8_EEENS6_IJNS7_ILi128EEENS7_ILi96EEENS7_ILi192EEEEEELi128ENS_6half_tEfNS_4arch4Sm90ELb0ELb1ELb1ELb0ELb0ELb0ELb0ELb1ELb1ELb0ELb0ELb0EEENS1_21CollectiveEpilogueFwdINS6_IJSA_SA_SB_EEES9_SE_SG_Li256ELb0ELb0ELb0ELb0EEENS1_30DynamicPersistentTileSchedulerILi256ELi32ELb0ELb0ELb1EEEEEEEEEvNT_6ParamsE --------------------------
	.section	.nv.constant0._ZN7cutlass13device_kernelIN5flash11enable_sm90INS1_16FlashAttnFwdSm90INS1_25CollectiveMainloopFwdSm90ILi2EN4cute5tupleIJNS5_1CILi1EEES8_S8_EEENS6_IJNS7_ILi128EEENS7_ILi96EEENS7_ILi192EEEEEELi128ENS_6half_tEfNS_4arch4Sm90ELb0ELb1ELb1ELb0ELb0ELb0ELb0ELb1ELb1ELb0ELb0ELb0EEENS1_21CollectiveEpilogueFwdINS6_IJSA_SA_SB_EEES9_SE_SG_Li256ELb0ELb0ELb0ELb0EEENS1_30DynamicPersistentTileSchedulerILi256ELi32ELb0ELb0ELb1EEEEEEEEEvNT_6ParamsE,"a",@progbits
	.sectionflags	@""
	.align	4
.nv.constant0._ZN7cutlass13device_kernelIN5flash11enable_sm90INS1_16FlashAttnFwdSm90INS1_25CollectiveMainloopFwdSm90ILi2EN4cute5tupleIJNS5_1CILi1EEES8_S8_EEENS6_IJNS7_ILi128EEENS7_ILi96EEENS7_ILi192EEEEEELi128ENS_6half_tEfNS_4arch4Sm90ELb0ELb1ELb1ELb0ELb0ELb0ELb0ELb1ELb1ELb0ELb0ELb0EEENS1_21CollectiveEpilogueFwdINS6_IJSA_SA_SB_EEES9_SE_SG_Li256ELb0ELb0ELb0ELb0EEENS1_30DynamicPersistentTileSchedulerILi256ELi32ELb0ELb0ELb1EEEEEEEEEvNT_6ParamsE:
	.zero		3840


//--------------------- .nv.constant0._ZN7cutlass13device_kernelIN5flash11enable_sm90INS1_16FlashAttnFwdSm90INS1_25CollectiveMainloopFwdSm90ILi2EN4cute5tupleIJNS5_1CILi1EEES8_S8_EEENS6_IJNS7_ILi128EEENS7_ILi96EEENS7_ILi192EEEEEELi128ENS_6half_tEfNS_4arch4Sm90ELb0ELb1ELb1ELb1ELb0ELb0ELb0ELb1ELb1ELb0ELb0ELb0EEENS1_21CollectiveEpilogueFwdINS6_IJSA_SA_SB_EEES9_SE_SG_Li256ELb1ELb0ELb0ELb0EEENS1_36VarlenDynamicPersistentTileSchedulerILi128ELi96ELi256ELi32ELb0ELb0ELb1ELb1ELb0ELb1EEEEEEEEEvNT_6ParamsE --------------------------
	.section	.nv.constant0._ZN7cutlass13device_kernelIN5flash11enable_sm90INS1_16FlashAttnFwdSm90INS1_25CollectiveMainloopFwdSm90ILi2EN4cute5tupleIJNS5_1CILi1EEES8_S8_EEENS6_IJNS7_ILi128EEENS7_ILi96EEENS7_ILi192EEEEEELi128ENS_6half_tEfNS_4arch4Sm90ELb0ELb1ELb1ELb1ELb0ELb0ELb0ELb1ELb1ELb0ELb0ELb0EEENS1_21CollectiveEpilogueFwdINS6_IJSA_SA_SB_EEES9_SE_SG_Li256ELb1ELb0ELb0ELb0EEENS1_36VarlenDynamicPersistentTileSchedulerILi128ELi96ELi256ELi32ELb0ELb0ELb1ELb1ELb0ELb1EEEEEEEEEvNT_6ParamsE,"a",@progbits
	.sectionflags	@""
	.align	4
.nv.constant0._ZN7cutlass13device_kernelIN5flash11enable_sm90INS1_16FlashAttnFwdSm90INS1_25CollectiveMainloopFwdSm90ILi2EN4cute5tupleIJNS5_1CILi1EEES8_S8_EEENS6_IJNS7_ILi128EEENS7_ILi96EEENS7_ILi192EEEEEELi128ENS_6half_tEfNS_4arch4Sm90ELb0ELb1ELb1ELb1ELb0ELb0ELb0ELb1ELb1ELb0ELb0ELb0EEENS1_21CollectiveEpilogueFwdINS6_IJSA_SA_SB_EEES9_SE_SG_Li256ELb1ELb0ELb0ELb0EEENS1_36VarlenDynamicPersistentTileSchedulerILi128ELi96ELi256ELi32ELb0ELb0ELb1ELb1ELb0ELb1EEEEEEEEEvNT_6ParamsE:
	.zero		3456


//--------------------- .nv.constant0._ZN7cutlass13device_kernelIN5flash11enable_sm90INS1_16FlashAttnFwdSm90INS1_25CollectiveMainloopFwdSm90ILi2EN4cute5tupleIJNS5_1CILi1EEES8_S8_EEENS6_IJNS7_ILi128EEENS7_ILi96EEENS7_ILi192EEEEEELi128ENS_6half_tEfNS_4arch4Sm90ELb0ELb1ELb1ELb1ELb0ELb1ELb0ELb1ELb1ELb0ELb0ELb0EEENS1_21CollectiveEpilogueFwdINS6_IJSA_SA_SB_EEES9_SE_SG_Li256ELb1ELb0ELb0ELb0EEENS1_36VarlenDynamicPersistentTileSchedulerILi128ELi96ELi256ELi32ELb0ELb0ELb1ELb1ELb0ELb1EEEEEEEEEvNT_6ParamsE --------------------------
	.section	.nv.constant0._ZN7cutlass13device_kernelIN5flash11enable_sm90INS1_16FlashAttnFwdSm90INS1_25CollectiveMainloopFwdSm90ILi2EN4cute5tupleIJNS5_1CILi1EEES8_S8_EEENS6_IJNS7_ILi128EEENS7_ILi96EEENS7_ILi192EEEEEELi128ENS_6half_tEfNS_4arch4Sm90ELb0ELb1ELb1ELb1ELb0ELb1ELb0ELb1ELb1ELb0ELb0ELb0EEENS1_21CollectiveEpilogueFwdINS6_IJSA_SA_SB_EEES9_SE_SG_Li256ELb1ELb0ELb0ELb0EEENS1_36VarlenDynamicPersistentTileSchedulerILi128ELi96ELi256ELi32ELb0ELb0ELb1ELb1ELb0ELb1EEEEEEEEEvNT_6ParamsE,"a",@progbits
	.sectionflags	@""
	.align	4
.nv.constant0._ZN7cutlass13device_kernelIN5flash11enable_sm90INS1_16FlashAttnFwdSm90INS1_25CollectiveMainloopFwdSm90ILi2EN4cute5tupleIJNS5_1CILi1EEES8_S8_EEENS6_IJNS7_ILi128EEENS7_ILi96EEENS7_ILi192EEEEEELi128ENS_6half_tEfNS_4arch4Sm90ELb0ELb1ELb1ELb1ELb0ELb1ELb0ELb1ELb1ELb0ELb0ELb0EEENS1_21CollectiveEpilogueFwdINS6_IJSA_SA_SB_EEES9_SE_SG_Li256ELb1ELb0ELb0ELb0EEENS1_36VarlenDynamicPersistentTileSchedulerILi128ELi96ELi256ELi32ELb0ELb0ELb1ELb1ELb0ELb1EEEEEEEEEvNT_6ParamsE:
	.zero		3456


//--------------------- .nv.constant0._ZN7cutlass13device_kernelIN5flash11enable_sm90INS1_16FlashAttnFwdSm90INS1_25CollectiveMainloopFwdSm90ILi2EN4cute5tupleIJNS5_1CILi1EEES8_S8_EEENS6_IJNS7_ILi128EEESA_NS7_ILi192EEEEEELi128ENS_6half_tEfNS_4arch4Sm90ELb1ELb0ELb1ELb0ELb0ELb0ELb0ELb1ELb1ELb0ELb0ELb0EEENS1_21CollectiveEpilogueFwdINS6_IJSA_SA_SA_EEES9_SD_SF_Li256ELb0ELb0ELb0ELb0EEENS1_30DynamicPersistentTileSchedulerILi256ELi32ELb0ELb0ELb1EEEEEEEEEvNT_6ParamsE --------------------------
	.section	.nv.constant0._ZN7cutlass13device_kernelIN5flash11enable_sm90INS1_16FlashAttnFwdSm90INS1_25CollectiveMainloopFwdSm90ILi2EN4cute5tupleIJNS5_1CILi1EEES8_S8_EEENS6_IJNS7_ILi128EEESA_NS7_ILi192EEEEEELi128ENS_6half_tEfNS_4arch4Sm90ELb1ELb0ELb1ELb0ELb0ELb0ELb0ELb1ELb1ELb0ELb0ELb0EEENS1_21CollectiveEpilogueFwdINS6_IJSA_SA_SA_EEES9_SD_SF_Li256ELb0ELb0ELb0ELb0EEENS1_30DynamicPersistentTileSchedulerILi256ELi32ELb0ELb0ELb1EEEEEEEEEvNT_6ParamsE,"a",@progbits
	.sectionflags	@""
	.align	4
.nv.constant0._ZN7cutlass13device_kernelIN5flash11enable_sm90INS1_16FlashAttnFwdSm90INS1_25CollectiveMainloopFwdSm90ILi2EN4cute5tupleIJNS5_1CILi1EEES8_S8_EEENS6_IJNS7_ILi128EEESA_NS7_ILi192EEEEEELi128ENS_6half_tEfNS_4arch4Sm90ELb1ELb0ELb1ELb0ELb0ELb0ELb0ELb1ELb1ELb0ELb0ELb0EEENS1_21CollectiveEpilogueFwdINS6_IJSA_SA_SA_EEES9_SD_SF_Li256ELb0ELb0ELb0ELb0EEENS1_30DynamicPersistentTileSchedulerILi256ELi32ELb0ELb0ELb1EEEEEEEEEvNT_6ParamsE:
	.zero		3840


//--------------------- .nv.constant0._ZN7cutlass13device_kernelIN5flash11enable_sm90INS1_16FlashAttnFwdSm90INS1_25CollectiveMainloopFwdSm90ILi2EN4cute5tupleIJNS5_1CILi1EEES8_S8_EEENS6_IJNS7_ILi128EEESA_NS7_ILi192EEEEEELi128ENS_6half_tEfNS_4arch4Sm90ELb1ELb0ELb1ELb1ELb0ELb0ELb0ELb1ELb1ELb0ELb0ELb0EEENS1_21CollectiveEpilogueFwdINS6_IJSA_SA_SA_EEES9_SD_SF_Li256ELb1ELb0ELb0ELb0EEENS1_36VarlenDynamicPersistentTileSchedulerILi128ELi128ELi256ELi32ELb0ELb0ELb1ELb1ELb1ELb1EEEEEEEEEvNT_6ParamsE --------------------------
	.section	.nv.constant0._ZN7cutlass13device_kernelIN5flash11enable_sm90INS1_16FlashAttnFwdSm90INS1_25CollectiveMainloopFwdSm90ILi2EN4cute5tupleIJNS5_1CILi1EEES8_S8_EEENS6_IJNS7_ILi128EEESA_NS7_ILi192EEEEEELi128ENS_6half_tEfNS_4arch4Sm90ELb1ELb0ELb1ELb1ELb0ELb0ELb0ELb1ELb1ELb0ELb0ELb0EEENS1_21CollectiveEpilogueFwdINS6_IJSA_SA_SA_EEES9_SD_SF_Li256ELb1ELb0ELb0ELb0EEENS1_36VarlenDynamicPersistentTileSchedulerILi128ELi128ELi256ELi32ELb0ELb0ELb1ELb1ELb1ELb1EEEEEEEEEvNT_6ParamsE,"a",@progbits
	.sectionflags	@""
	.align	4
.nv.constant0._ZN7cutlass13device_kernelIN5flash11enable_sm90INS1_16FlashAttnFwdSm90INS1_25CollectiveMainloopFwdSm90ILi2EN4cute5tupleIJNS5_1CILi1EEES8_S8_EEENS6_IJNS7_ILi128EEESA_NS7_ILi192EEEEEELi128ENS_6half_tEfNS_4arch4Sm90ELb1ELb0ELb1ELb1ELb0ELb0ELb0ELb1ELb1ELb0ELb0ELb0EEENS1_21CollectiveEpilogueFwdINS6_IJSA_SA_SA_EEES9_SD_SF_Li256ELb1ELb0ELb0ELb0EEENS1_36VarlenDynamicPersistentTileSchedulerILi128ELi128ELi256ELi32ELb0ELb0ELb1ELb1ELb1ELb1EEEEEEEEEvNT_6ParamsE:
	.zero		3456


//--------------------- .nv.constant0._ZN7cutlass13device_kernelIN5flash11enable_sm90INS1_16FlashAttnFwdSm90INS1_25CollectiveMainloopFwdSm90ILi2EN4cute5tupleIJNS5_1CILi1EEES8_S8_EEENS6_IJNS7_ILi128EEESA_NS7_ILi192EEEEEELi128ENS_6half_tEfNS_4arch4Sm90ELb1ELb0ELb1ELb1ELb0ELb1ELb0ELb1ELb1ELb0ELb0ELb0EEENS1_21CollectiveEpilogueFwdINS6_IJSA_SA_SA_EEES9_SD_SF_Li256ELb1ELb0ELb0ELb0EEENS1_36VarlenDynamicPersistentTileSchedulerILi128ELi128ELi256ELi32ELb0ELb0ELb1ELb1ELb1ELb1EEEEEEEEEvNT_6ParamsE --------------------------
	.section	.nv.constant0._ZN7cutlass13device_kernelIN5flash11enable_sm90INS1_16FlashAttnFwdSm90INS1_25CollectiveMainloopFwdSm90ILi2EN4cute5tupleIJNS5_1CILi1EEES8_S8_EEENS6_IJNS7_ILi128EEESA_NS7_ILi192EEEEEELi128ENS_6half_tEfNS_4arch4Sm90ELb1ELb0ELb1ELb1ELb0ELb1ELb0ELb1ELb1ELb0ELb0ELb0EEENS1_21CollectiveEpilogueFwdINS6_IJSA_SA_SA_EEES9_SD_SF_Li256ELb1ELb0ELb0ELb0EEENS1_36VarlenDynamicPersistentTileSchedulerILi128ELi128ELi256ELi32ELb0ELb0ELb1ELb1ELb1ELb1EEEEEEEEEvNT_6ParamsE,"a",@progbits
	.sectionflags	@""
	.align	4
.nv.constant0._ZN7cutlass13device_kernelIN5flash11enable_sm90INS1_16FlashAttnFwdSm90INS1_25CollectiveMainloopFwdSm90ILi2EN4cute5tupleIJNS5_1CILi1EEES8_S8_EEENS6_IJNS7_ILi128EEESA_NS7_ILi192EEEEEELi128ENS_6half_tEfNS_4arch4Sm90ELb1ELb0ELb1ELb1ELb0ELb1ELb0ELb1ELb1ELb0ELb0ELb0EEENS1_21CollectiveEpilogueFwdINS6_IJSA_SA_SA_EEES9_SD_SF_Li256ELb1ELb0ELb0ELb0EEENS1_36VarlenDynamicPersistentTileSchedulerILi128ELi128ELi256ELi32ELb0ELb0ELb1ELb1ELb1ELb1EEEEEEEEEvNT_6ParamsE:
	.zero		3456


//--------------------- SYMBOLS --------------------------

	.type		.nv.reservedSmem.offset0,@object
	.size		.nv.reservedSmem.offset0,0x4
